//
// Generated by NVIDIA NVVM Compiler
//
// Compiler Build ID: CL-36424714
// Cuda compilation tools, release 13.0, V13.0.88
// Based on NVVM 20.0.0
//

.version 9.0
.target sm_100
.address_size 64

	// .globl	_Z12wmma_exampleP6__halfS0_Pfiiiff
.extern .func  (.param .b32 func_retval0) vprintf
(
	.param .b64 vprintf_param_0,
	.param .b64 vprintf_param_1
)
;
// _ZZ14wmma_diagnosisN6nvcuda4wmma8fragmentINS0_8matrix_aELi16ELi16ELi16E6__halfNS0_9row_majorEEENS1_INS0_8matrix_bELi16ELi16ELi16ES3_S4_EEPKfiiiE9diagnosis has been demoted
// _ZZ14wmma_diagnosisN6nvcuda4wmma8fragmentINS0_8matrix_aELi16ELi16ELi16E6__halfNS0_9row_majorEEENS1_INS0_8matrix_bELi16ELi16ELi16ES3_S4_EEPKfiiiE10Cdiagnosis has been demoted
.global .align 1 .b8 $str[29] = {83, 111, 109, 101, 116, 104, 105, 110, 103, 32, 104, 97, 112, 112, 101, 110, 101, 100, 32, 102, 114, 97, 103, 48, 33, 33, 33, 10};
.global .align 1 .b8 $str$1[29] = {83, 111, 109, 101, 116, 104, 105, 110, 103, 32, 104, 97, 112, 112, 101, 110, 101, 100, 32, 102, 114, 97, 103, 49, 33, 33, 33, 10};

.visible .entry _Z12wmma_exampleP6__halfS0_Pfiiiff(
	.param .u64 .ptr .align 1 _Z12wmma_exampleP6__halfS0_Pfiiiff_param_0,
	.param .u64 .ptr .align 1 _Z12wmma_exampleP6__halfS0_Pfiiiff_param_1,
	.param .u64 .ptr .align 1 _Z12wmma_exampleP6__halfS0_Pfiiiff_param_2,
	.param .u32 _Z12wmma_exampleP6__halfS0_Pfiiiff_param_3,
	.param .u32 _Z12wmma_exampleP6__halfS0_Pfiiiff_param_4,
	.param .u32 _Z12wmma_exampleP6__halfS0_Pfiiiff_param_5,
	.param .f32 _Z12wmma_exampleP6__halfS0_Pfiiiff_param_6,
	.param .f32 _Z12wmma_exampleP6__halfS0_Pfiiiff_param_7
)
{
	.reg .pred 	%p<17>;
	.reg .b32 	%r<147>;
	.reg .b32 	%f<232>;
	.reg .b64 	%rd<43>;

	ld.param.u64 	%rd6, [_Z12wmma_exampleP6__halfS0_Pfiiiff_param_0];
	ld.param.u64 	%rd7, [_Z12wmma_exampleP6__halfS0_Pfiiiff_param_1];
	ld.param.u32 	%r38, [_Z12wmma_exampleP6__halfS0_Pfiiiff_param_3];
	ld.param.u32 	%r39, [_Z12wmma_exampleP6__halfS0_Pfiiiff_param_4];
	ld.param.u32 	%r40, [_Z12wmma_exampleP6__halfS0_Pfiiiff_param_5];
	ld.param.f32 	%f121, [_Z12wmma_exampleP6__halfS0_Pfiiiff_param_6];
	cvta.to.global.u64 	%rd1, %rd7;
	cvta.to.global.u64 	%rd2, %rd6;
	mov.u32 	%r41, %ctaid.x;
	mov.u32 	%r42, %ntid.x;
	mov.u32 	%r43, %tid.x;
	mad.lo.s32 	%r44, %r41, %r42, %r43;
	shr.u32 	%r1, %r44, 5;
	mov.u32 	%r45, %ctaid.y;
	mov.u32 	%r46, %ntid.y;
	mov.u32 	%r47, %tid.y;
	mad.lo.s32 	%r2, %r45, %r46, %r47;
	setp.lt.s32 	%p2, %r40, 1;
	mov.f32 	%f167, 0f00000000;
	mov.f32 	%f166, %f167;
	mov.f32 	%f165, %f167;
	mov.f32 	%f164, %f167;
	mov.f32 	%f163, %f167;
	mov.f32 	%f162, %f167;
	mov.f32 	%f161, %f167;
	mov.f32 	%f160, %f167;
	@%p2 bra 	$L__BB0_17;
	shl.b32 	%r49, %r1, 4;
	shl.b32 	%r50, %r2, 4;
	setp.lt.s32 	%p3, %r49, %r38;
	setp.lt.s32 	%p4, %r50, %r39;
	and.pred  	%p1, %p3, %p4;
	cvt.u64.u32 	%rd3, %r49;
	mul.lo.s32 	%r3, %r40, %r50;
	add.s32 	%r51, %r40, -1;
	shr.u32 	%r52, %r51, 4;
	add.s32 	%r4, %r52, 1;
	and.b32  	%r5, %r4, 3;
	setp.lt.u32 	%p5, %r40, 49;
	mov.b32 	%r143, 0;
	mov.f32 	%f160, 0f00000000;
	mov.f32 	%f161, %f160;
	mov.f32 	%f162, %f160;
	mov.f32 	%f163, %f160;
	mov.f32 	%f164, %f160;
	mov.f32 	%f165, %f160;
	mov.f32 	%f166, %f160;
	mov.f32 	%f167, %f160;
	@%p5 bra 	$L__BB0_12;
	mul.lo.s32 	%r140, %r38, 48;
	shl.b32 	%r7, %r38, 6;
	shl.b32 	%r139, %r38, 5;
	shl.b32 	%r138, %r38, 4;
	and.b32  	%r54, %r4, 536870908;
	neg.s32 	%r136, %r54;
	mov.f32 	%f160, 0f00000000;
	mov.b32 	%r137, 0;
	not.pred 	%p6, %p1;
	mov.u32 	%r141, %r3;
	mov.u32 	%r143, %r137;
$L__BB0_3:
	@%p6 bra 	$L__BB0_5;
	cvt.s64.s32 	%rd8, %r137;
	add.s64 	%rd9, %rd8, %rd3;
	shl.b64 	%rd10, %rd9, 1;
	add.s64 	%rd11, %rd2, %rd10;
	wmma.load.a.sync.aligned.row.m16n16k16.global.f16 	{%r55, %r56, %r57, %r58, %r59, %r60, %r61, %r62}, [%rd11], %r38;
	mul.wide.u32 	%rd12, %r141, 2;
	add.s64 	%rd13, %rd1, %rd12;
	wmma.load.b.sync.aligned.row.m16n16k16.global.f16 	{%r63, %r64, %r65, %r66, %r67, %r68, %r69, %r70}, [%rd13], %r40;
	wmma.mma.sync.aligned.row.row.m16n16k16.f32.f32 {%f167, %f166, %f165, %f164, %f163, %f162, %f161, %f160}, {%r55, %r56, %r57, %r58, %r59, %r60, %r61, %r62}, {%r63, %r64, %r65, %r66, %r67, %r68, %r69, %r70}, {%f167, %f166, %f165, %f164, %f163, %f162, %f161, %f160};
$L__BB0_5:
	mul.wide.u32 	%rd14, %r141, 2;
	add.s64 	%rd4, %rd1, %rd14;
	@%p6 bra 	$L__BB0_7;
	cvt.s64.s32 	%rd15, %r138;
	add.s64 	%rd16, %rd15, %rd3;
	shl.b64 	%rd17, %rd16, 1;
	add.s64 	%rd18, %rd2, %rd17;
	wmma.load.a.sync.aligned.row.m16n16k16.global.f16 	{%r71, %r72, %r73, %r74, %r75, %r76, %r77, %r78}, [%rd18], %r38;
	add.s64 	%rd19, %rd4, 32;
	wmma.load.b.sync.aligned.row.m16n16k16.global.f16 	{%r79, %r80, %r81, %r82, %r83, %r84, %r85, %r86}, [%rd19], %r40;
	wmma.mma.sync.aligned.row.row.m16n16k16.f32.f32 {%f167, %f166, %f165, %f164, %f163, %f162, %f161, %f160}, {%r71, %r72, %r73, %r74, %r75, %r76, %r77, %r78}, {%r79, %r80, %r81, %r82, %r83, %r84, %r85, %r86}, {%f167, %f166, %f165, %f164, %f163, %f162, %f161, %f160};
$L__BB0_7:
	@%p6 bra 	$L__BB0_9;
	cvt.s64.s32 	%rd20, %r139;
	add.s64 	%rd21, %rd20, %rd3;
	shl.b64 	%rd22, %rd21, 1;
	add.s64 	%rd23, %rd2, %rd22;
	wmma.load.a.sync.aligned.row.m16n16k16.global.f16 	{%r87, %r88, %r89, %r90, %r91, %r92, %r93, %r94}, [%rd23], %r38;
	add.s64 	%rd24, %rd4, 64;
	wmma.load.b.sync.aligned.row.m16n16k16.global.f16 	{%r95, %r96, %r97, %r98, %r99, %r100, %r101, %r102}, [%rd24], %r40;
	wmma.mma.sync.aligned.row.row.m16n16k16.f32.f32 {%f167, %f166, %f165, %f164, %f163, %f162, %f161, %f160}, {%r87, %r88, %r89, %r90, %r91, %r92, %r93, %r94}, {%r95, %r96, %r97, %r98, %r99, %r100, %r101, %r102}, {%f167, %f166, %f165, %f164, %f163, %f162, %f161, %f160};
$L__BB0_9:
	@%p6 bra 	$L__BB0_11;
	cvt.s64.s32 	%rd25, %r140;
	add.s64 	%rd26, %rd25, %rd3;
	shl.b64 	%rd27, %rd26, 1;
	add.s64 	%rd28, %rd2, %rd27;
	wmma.load.a.sync.aligned.row.m16n16k16.global.f16 	{%r103, %r104, %r105, %r106, %r107, %r108, %r109, %r110}, [%rd28], %r38;
	add.s64 	%rd29, %rd4, 96;
	wmma.load.b.sync.aligned.row.m16n16k16.global.f16 	{%r111, %r112, %r113, %r114, %r115, %r116, %r117, %r118}, [%rd29], %r40;
	wmma.mma.sync.aligned.row.row.m16n16k16.f32.f32 {%f167, %f166, %f165, %f164, %f163, %f162, %f161, %f160}, {%r103, %r104, %r105, %r106, %r107, %r108, %r109, %r110}, {%r111, %r112, %r113, %r114, %r115, %r116, %r117, %r118}, {%f167, %f166, %f165, %f164, %f163, %f162, %f161, %f160};
$L__BB0_11:
	add.s32 	%r143, %r143, 64;
	add.s32 	%r141, %r141, 64;
	add.s32 	%r140, %r140, %r7;
	add.s32 	%r139, %r139, %r7;
	add.s32 	%r138, %r138, %r7;
	add.s32 	%r137, %r137, %r7;
	add.s32 	%r136, %r136, 4;
	setp.ne.s32 	%p10, %r136, 0;
	@%p10 bra 	$L__BB0_3;
$L__BB0_12:
	setp.eq.s32 	%p11, %r5, 0;
	@%p11 bra 	$L__BB0_17;
	add.s32 	%r146, %r143, %r3;
	mul.lo.s32 	%r145, %r143, %r38;
	shl.b32 	%r28, %r38, 4;
	neg.s32 	%r144, %r5;
	not.pred 	%p12, %p1;
$L__BB0_14:
	.pragma "nounroll";
	@%p12 bra 	$L__BB0_16;
	cvt.s64.s32 	%rd30, %r145;
	add.s64 	%rd31, %rd30, %rd3;
	shl.b64 	%rd32, %rd31, 1;
	add.s64 	%rd33, %rd2, %rd32;
	wmma.load.a.sync.aligned.row.m16n16k16.global.f16 	{%r119, %r120, %r121, %r122, %r123, %r124, %r125, %r126}, [%rd33], %r38;
	mul.wide.u32 	%rd34, %r146, 2;
	add.s64 	%rd35, %rd1, %rd34;
	wmma.load.b.sync.aligned.row.m16n16k16.global.f16 	{%r127, %r128, %r129, %r130, %r131, %r132, %r133, %r134}, [%rd35], %r40;
	wmma.mma.sync.aligned.row.row.m16n16k16.f32.f32 {%f167, %f166, %f165, %f164, %f163, %f162, %f161, %f160}, {%r119, %r120, %r121, %r122, %r123, %r124, %r125, %r126}, {%r127, %r128, %r129, %r130, %r131, %r132, %r133, %r134}, {%f167, %f166, %f165, %f164, %f163, %f162, %f161, %f160};
$L__BB0_16:
	add.s32 	%r146, %r146, 16;
	add.s32 	%r145, %r145, %r28;
	add.s32 	%r144, %r144, 1;
	setp.ne.s32 	%p13, %r144, 0;
	@%p13 bra 	$L__BB0_14;
$L__BB0_17:
	shl.b32 	%r36, %r1, 4;
	shl.b32 	%r37, %r2, 4;
	setp.ge.s32 	%p14, %r36, %r38;
	setp.ge.s32 	%p15, %r37, %r39;
	or.pred  	%p16, %p14, %p15;
	@%p16 bra 	$L__BB0_19;
	ld.param.f32 	%f151, [_Z12wmma_exampleP6__halfS0_Pfiiiff_param_7];
	ld.param.u64 	%rd42, [_Z12wmma_exampleP6__halfS0_Pfiiiff_param_2];
	cvt.u64.u32 	%rd36, %r36;
	mul.lo.s32 	%r135, %r38, %r37;
	cvt.u64.u32 	%rd37, %r135;
	add.s64 	%rd38, %rd37, %rd36;
	cvta.to.global.u64 	%rd39, %rd42;
	shl.b64 	%rd40, %rd38, 2;
	add.s64 	%rd41, %rd39, %rd40;
	wmma.load.c.sync.aligned.row.m16n16k16.global.f32 	{%f127, %f128, %f129, %f130, %f131, %f132, %f133, %f134}, [%rd41], %r38;
	mul.f32 	%f135, %f151, %f127;
	fma.rn.f32 	%f136, %f121, %f167, %f135;
	mul.f32 	%f137, %f151, %f128;
	fma.rn.f32 	%f138, %f121, %f166, %f137;
	mul.f32 	%f139, %f151, %f129;
	fma.rn.f32 	%f140, %f121, %f165, %f139;
	mul.f32 	%f141, %f151, %f130;
	fma.rn.f32 	%f142, %f121, %f164, %f141;
	mul.f32 	%f143, %f151, %f131;
	fma.rn.f32 	%f144, %f121, %f163, %f143;
	mul.f32 	%f145, %f151, %f132;
	fma.rn.f32 	%f146, %f121, %f162, %f145;
	mul.f32 	%f147, %f151, %f133;
	fma.rn.f32 	%f148, %f121, %f161, %f147;
	mul.f32 	%f149, %f151, %f134;
	fma.rn.f32 	%f150, %f121, %f160, %f149;
	wmma.store.d.sync.aligned.row.m16n16k16.global.f32 	[%rd41], {%f136, %f138, %f140, %f142, %f144, %f146, %f148, %f150}, %r38;
$L__BB0_19:
	ret;

}
	// .globl	_Z19wmma_fault_tolerantP6__halfS0_PfiiiffPiS2_
.visible .entry _Z19wmma_fault_tolerantP6__halfS0_PfiiiffPiS2_(
	.param .u64 .ptr .align 1 _Z19wmma_fault_tolerantP6__halfS0_PfiiiffPiS2__param_0,
	.param .u64 .ptr .align 1 _Z19wmma_fault_tolerantP6__halfS0_PfiiiffPiS2__param_1,
	.param .u64 .ptr .align 1 _Z19wmma_fault_tolerantP6__halfS0_PfiiiffPiS2__param_2,
	.param .u32 _Z19wmma_fault_tolerantP6__halfS0_PfiiiffPiS2__param_3,
	.param .u32 _Z19wmma_fault_tolerantP6__halfS0_PfiiiffPiS2__param_4,
	.param .u32 _Z19wmma_fault_tolerantP6__halfS0_PfiiiffPiS2__param_5,
	.param .f32 _Z19wmma_fault_tolerantP6__halfS0_PfiiiffPiS2__param_6,
	.param .f32 _Z19wmma_fault_tolerantP6__halfS0_PfiiiffPiS2__param_7,
	.param .u64 .ptr .align 1 _Z19wmma_fault_tolerantP6__halfS0_PfiiiffPiS2__param_8,
	.param .u64 .ptr .align 1 _Z19wmma_fault_tolerantP6__halfS0_PfiiiffPiS2__param_9
)
{
	.reg .pred 	%p<83>;
	.reg .b16 	%rs<81>;
	.reg .b32 	%r<690>;
	.reg .b32 	%f<571>;
	.reg .b64 	%rd<59>;
	// demoted variable
	.shared .align 2 .b8 _ZZ14wmma_diagnosisN6nvcuda4wmma8fragmentINS0_8matrix_aELi16ELi16ELi16E6__halfNS0_9row_majorEEENS1_INS0_8matrix_bELi16ELi16ELi16ES3_S4_EEPKfiiiE9diagnosis[512];
	// demoted variable
	.shared .align 4 .b8 _ZZ14wmma_diagnosisN6nvcuda4wmma8fragmentINS0_8matrix_aELi16ELi16ELi16E6__halfNS0_9row_majorEEENS1_INS0_8matrix_bELi16ELi16ELi16ES3_S4_EEPKfiiiE10Cdiagnosis[1024];
	ld.param.u64 	%rd10, [_Z19wmma_fault_tolerantP6__halfS0_PfiiiffPiS2__param_0];
	ld.param.u64 	%rd6, [_Z19wmma_fault_tolerantP6__halfS0_PfiiiffPiS2__param_1];
	ld.param.u32 	%r306, [_Z19wmma_fault_tolerantP6__halfS0_PfiiiffPiS2__param_3];
	ld.param.u32 	%r308, [_Z19wmma_fault_tolerantP6__halfS0_PfiiiffPiS2__param_5];
	cvta.to.global.u64 	%rd1, %rd6;
	cvta.to.global.u64 	%rd2, %rd10;
	mov.u32 	%r311, %ctaid.x;
	mov.u32 	%r312, %ntid.x;
	mov.u32 	%r313, %tid.x;
	mad.lo.s32 	%r314, %r311, %r312, %r313;
	shr.u32 	%r1, %r314, 5;
	mov.u32 	%r315, %ctaid.y;
	mov.u32 	%r316, %ntid.y;
	mov.u32 	%r317, %tid.y;
	mad.lo.s32 	%r2, %r315, %r316, %r317;
	setp.lt.s32 	%p3, %r308, 1;
	mov.f32 	%f419, 0f00000000;
	mov.f32 	%f420, %f419;
	mov.f32 	%f421, %f419;
	mov.f32 	%f422, %f419;
	mov.f32 	%f423, %f419;
	mov.f32 	%f424, %f419;
	mov.f32 	%f425, %f419;
	mov.f32 	%f426, %f419;
	mov.f32 	%f411, %f419;
	mov.f32 	%f412, %f419;
	mov.f32 	%f413, %f419;
	mov.f32 	%f414, %f419;
	mov.f32 	%f415, %f419;
	mov.f32 	%f416, %f419;
	mov.f32 	%f417, %f419;
	mov.f32 	%f418, %f419;
	@%p3 bra 	$L__BB1_17;
	ld.param.u32 	%r504, [_Z19wmma_fault_tolerantP6__halfS0_PfiiiffPiS2__param_4];
	shl.b32 	%r322, %r1, 4;
	shl.b32 	%r323, %r2, 4;
	setp.lt.s32 	%p4, %r322, %r306;
	setp.lt.s32 	%p5, %r323, %r504;
	and.pred  	%p1, %p4, %p5;
	mul.lo.s32 	%r511, %r308, %r323;
	add.s32 	%r324, %r308, -1;
	shr.u32 	%r325, %r324, 4;
	add.s32 	%r4, %r325, 1;
	setp.lt.u32 	%p6, %r308, 49;
	mov.b32 	%r609, 0;
	mov.f32 	%f411, 0f00000000;
	mov.f32 	%f412, %f411;
	mov.f32 	%f413, %f411;
	mov.f32 	%f414, %f411;
	mov.f32 	%f415, %f411;
	mov.f32 	%f416, %f411;
	mov.f32 	%f417, %f411;
	mov.f32 	%f418, %f411;
	mov.f32 	%f419, %f411;
	mov.f32 	%f420, %f411;
	mov.f32 	%f421, %f411;
	mov.f32 	%f422, %f411;
	mov.f32 	%f423, %f411;
	mov.f32 	%f424, %f411;
	mov.f32 	%f425, %f411;
	mov.f32 	%f426, %f411;
	@%p6 bra 	$L__BB1_12;
	mul.lo.s32 	%r510, %r306, 48;
	shl.b32 	%r509, %r306, 5;
	shl.b32 	%r508, %r306, 4;
	and.b32  	%r329, %r4, 536870908;
	neg.s32 	%r506, %r329;
	mov.f32 	%f411, 0f00000000;
	mov.b32 	%r507, 0;
	not.pred 	%p7, %p1;
	mov.u32 	%r609, %r507;
$L__BB1_3:
	@%p7 bra 	$L__BB1_5;
	cvt.s64.s32 	%rd11, %r507;
	cvt.u64.u32 	%rd12, %r322;
	add.s64 	%rd13, %rd11, %rd12;
	shl.b64 	%rd14, %rd13, 1;
	add.s64 	%rd15, %rd2, %rd14;
	wmma.load.a.sync.aligned.row.m16n16k16.global.f16 	{%r544, %r543, %r542, %r541, %r540, %r539, %r538, %r537}, [%rd15], %r306;
	mul.wide.u32 	%rd16, %r511, 2;
	add.s64 	%rd17, %rd1, %rd16;
	wmma.load.b.sync.aligned.row.m16n16k16.global.f16 	{%r331, %r332, %r532, %r531, %r333, %r334, %r335, %r336}, [%rd17], %r308;
	wmma.load.b.sync.aligned.row.m16n16k16.global.f16 	{%r536, %r535, %r337, %r338, %r339, %r340, %r341, %r342}, [%rd17], %r308;
	wmma.mma.sync.aligned.row.row.m16n16k16.f32.f32 {%f426, %f425, %f424, %f423, %f422, %f421, %f420, %f419}, {%r544, %r543, %r542, %r541, %r540, %r539, %r538, %r537}, {%r532, %r531, %r532, %r531, %r333, %r334, %r335, %r336}, {%f426, %f425, %f424, %f423, %f422, %f421, %f420, %f419};
	wmma.mma.sync.aligned.row.row.m16n16k16.f32.f32 {%f418, %f417, %f416, %f415, %f414, %f413, %f412, %f411}, {%r544, %r543, %r542, %r541, %r540, %r539, %r538, %r537}, {%r536, %r535, %r536, %r535, %r339, %r340, %r341, %r342}, {%f418, %f417, %f416, %f415, %f414, %f413, %f412, %f411};
$L__BB1_5:
	@%p7 bra 	$L__BB1_7;
	cvt.s64.s32 	%rd18, %r508;
	cvt.u64.u32 	%rd19, %r322;
	add.s64 	%rd20, %rd18, %rd19;
	shl.b64 	%rd21, %rd20, 1;
	add.s64 	%rd22, %rd2, %rd21;
	wmma.load.a.sync.aligned.row.m16n16k16.global.f16 	{%r544, %r543, %r542, %r541, %r540, %r539, %r538, %r537}, [%rd22], %r306;
	mul.wide.u32 	%rd23, %r511, 2;
	add.s64 	%rd24, %rd1, %rd23;
	add.s64 	%rd25, %rd24, 32;
	wmma.load.b.sync.aligned.row.m16n16k16.global.f16 	{%r344, %r345, %r532, %r531, %r346, %r347, %r348, %r349}, [%rd25], %r308;
	wmma.load.b.sync.aligned.row.m16n16k16.global.f16 	{%r536, %r535, %r350, %r351, %r352, %r353, %r354, %r355}, [%rd25], %r308;
	wmma.mma.sync.aligned.row.row.m16n16k16.f32.f32 {%f426, %f425, %f424, %f423, %f422, %f421, %f420, %f419}, {%r544, %r543, %r542, %r541, %r540, %r539, %r538, %r537}, {%r532, %r531, %r532, %r531, %r346, %r347, %r348, %r349}, {%f426, %f425, %f424, %f423, %f422, %f421, %f420, %f419};
	wmma.mma.sync.aligned.row.row.m16n16k16.f32.f32 {%f418, %f417, %f416, %f415, %f414, %f413, %f412, %f411}, {%r544, %r543, %r542, %r541, %r540, %r539, %r538, %r537}, {%r536, %r535, %r536, %r535, %r352, %r353, %r354, %r355}, {%f418, %f417, %f416, %f415, %f414, %f413, %f412, %f411};
$L__BB1_7:
	@%p7 bra 	$L__BB1_9;
	cvt.s64.s32 	%rd26, %r509;
	cvt.u64.u32 	%rd27, %r322;
	add.s64 	%rd28, %rd26, %rd27;
	shl.b64 	%rd29, %rd28, 1;
	add.s64 	%rd30, %rd2, %rd29;
	wmma.load.a.sync.aligned.row.m16n16k16.global.f16 	{%r544, %r543, %r542, %r541, %r540, %r539, %r538, %r537}, [%rd30], %r306;
	mul.wide.u32 	%rd31, %r511, 2;
	add.s64 	%rd32, %rd1, %rd31;
	add.s64 	%rd33, %rd32, 64;
	wmma.load.b.sync.aligned.row.m16n16k16.global.f16 	{%r357, %r358, %r532, %r531, %r359, %r360, %r361, %r362}, [%rd33], %r308;
	wmma.load.b.sync.aligned.row.m16n16k16.global.f16 	{%r536, %r535, %r363, %r364, %r365, %r366, %r367, %r368}, [%rd33], %r308;
	wmma.mma.sync.aligned.row.row.m16n16k16.f32.f32 {%f426, %f425, %f424, %f423, %f422, %f421, %f420, %f419}, {%r544, %r543, %r542, %r541, %r540, %r539, %r538, %r537}, {%r532, %r531, %r532, %r531, %r359, %r360, %r361, %r362}, {%f426, %f425, %f424, %f423, %f422, %f421, %f420, %f419};
	wmma.mma.sync.aligned.row.row.m16n16k16.f32.f32 {%f418, %f417, %f416, %f415, %f414, %f413, %f412, %f411}, {%r544, %r543, %r542, %r541, %r540, %r539, %r538, %r537}, {%r536, %r535, %r536, %r535, %r365, %r366, %r367, %r368}, {%f418, %f417, %f416, %f415, %f414, %f413, %f412, %f411};
$L__BB1_9:
	@%p7 bra 	$L__BB1_11;
	cvt.s64.s32 	%rd34, %r510;
	cvt.u64.u32 	%rd35, %r322;
	add.s64 	%rd36, %rd34, %rd35;
	shl.b64 	%rd37, %rd36, 1;
	add.s64 	%rd38, %rd2, %rd37;
	wmma.load.a.sync.aligned.row.m16n16k16.global.f16 	{%r544, %r543, %r542, %r541, %r540, %r539, %r538, %r537}, [%rd38], %r306;
	mul.wide.u32 	%rd39, %r511, 2;
	add.s64 	%rd40, %rd1, %rd39;
	add.s64 	%rd41, %rd40, 96;
	wmma.load.b.sync.aligned.row.m16n16k16.global.f16 	{%r370, %r371, %r532, %r531, %r372, %r373, %r374, %r375}, [%rd41], %r308;
	wmma.load.b.sync.aligned.row.m16n16k16.global.f16 	{%r536, %r535, %r376, %r377, %r378, %r379, %r380, %r381}, [%rd41], %r308;
	wmma.mma.sync.aligned.row.row.m16n16k16.f32.f32 {%f426, %f425, %f424, %f423, %f422, %f421, %f420, %f419}, {%r544, %r543, %r542, %r541, %r540, %r539, %r538, %r537}, {%r532, %r531, %r532, %r531, %r372, %r373, %r374, %r375}, {%f426, %f425, %f424, %f423, %f422, %f421, %f420, %f419};
	wmma.mma.sync.aligned.row.row.m16n16k16.f32.f32 {%f418, %f417, %f416, %f415, %f414, %f413, %f412, %f411}, {%r544, %r543, %r542, %r541, %r540, %r539, %r538, %r537}, {%r536, %r535, %r536, %r535, %r378, %r379, %r380, %r381}, {%f418, %f417, %f416, %f415, %f414, %f413, %f412, %f411};
$L__BB1_11:
	add.s32 	%r609, %r609, 64;
	add.s32 	%r511, %r511, 64;
	shl.b32 	%r382, %r306, 6;
	add.s32 	%r510, %r510, %r382;
	add.s32 	%r509, %r509, %r382;
	add.s32 	%r508, %r508, %r382;
	add.s32 	%r507, %r507, %r382;
	add.s32 	%r506, %r506, 4;
	setp.ne.s32 	%p11, %r506, 0;
	@%p11 bra 	$L__BB1_3;
$L__BB1_12:
	add.s32 	%r383, %r308, -1;
	shr.u32 	%r384, %r383, 4;
	add.s32 	%r385, %r384, 1;
	and.b32  	%r192, %r385, 3;
	setp.eq.s32 	%p12, %r192, 0;
	@%p12 bra 	$L__BB1_17;
	mul.lo.s32 	%r386, %r2, %r308;
	shl.b32 	%r387, %r386, 4;
	add.s32 	%r620, %r609, %r387;
	mul.lo.s32 	%r619, %r609, %r306;
	shl.b32 	%r195, %r306, 4;
	neg.s32 	%r618, %r192;
	not.pred 	%p13, %p1;
$L__BB1_14:
	.pragma "nounroll";
	@%p13 bra 	$L__BB1_16;
	ld.param.u64 	%rd55, [_Z19wmma_fault_tolerantP6__halfS0_PfiiiffPiS2__param_1];
	cvt.s64.s32 	%rd42, %r619;
	cvt.u64.u32 	%rd43, %r322;
	add.s64 	%rd44, %rd42, %rd43;
	shl.b64 	%rd45, %rd44, 1;
	add.s64 	%rd46, %rd2, %rd45;
	wmma.load.a.sync.aligned.row.m16n16k16.global.f16 	{%r544, %r543, %r542, %r541, %r540, %r539, %r538, %r537}, [%rd46], %r306;
	cvta.to.global.u64 	%rd47, %rd55;
	mul.wide.u32 	%rd48, %r620, 2;
	add.s64 	%rd49, %rd47, %rd48;
	wmma.load.b.sync.aligned.row.m16n16k16.global.f16 	{%r389, %r390, %r532, %r531, %r391, %r392, %r393, %r394}, [%rd49], %r308;
	wmma.load.b.sync.aligned.row.m16n16k16.global.f16 	{%r536, %r535, %r395, %r396, %r397, %r398, %r399, %r400}, [%rd49], %r308;
	wmma.mma.sync.aligned.row.row.m16n16k16.f32.f32 {%f426, %f425, %f424, %f423, %f422, %f421, %f420, %f419}, {%r544, %r543, %r542, %r541, %r540, %r539, %r538, %r537}, {%r532, %r531, %r532, %r531, %r391, %r392, %r393, %r394}, {%f426, %f425, %f424, %f423, %f422, %f421, %f420, %f419};
	wmma.mma.sync.aligned.row.row.m16n16k16.f32.f32 {%f418, %f417, %f416, %f415, %f414, %f413, %f412, %f411}, {%r544, %r543, %r542, %r541, %r540, %r539, %r538, %r537}, {%r536, %r535, %r536, %r535, %r397, %r398, %r399, %r400}, {%f418, %f417, %f416, %f415, %f414, %f413, %f412, %f411};
$L__BB1_16:
	add.s32 	%r620, %r620, 16;
	add.s32 	%r619, %r619, %r195;
	add.s32 	%r618, %r618, 1;
	setp.ne.s32 	%p14, %r618, 0;
	@%p14 bra 	$L__BB1_14;
$L__BB1_17:
	ld.param.u32 	%r505, [_Z19wmma_fault_tolerantP6__halfS0_PfiiiffPiS2__param_4];
	shl.b32 	%r287, %r1, 4;
	mov.b32 	{%rs2, %rs1}, %r535;
	mov.b32 	{%rs4, %rs3}, %r536;
	mov.b32 	{%rs6, %rs5}, %r535;
	mov.b32 	{%rs8, %rs7}, %r536;
	mov.b32 	{%rs10, %rs9}, %r531;
	mov.b32 	{%rs12, %rs11}, %r532;
	mov.b32 	{%rs14, %rs13}, %r531;
	mov.b32 	{%rs16, %rs15}, %r532;
	shl.b32 	%r288, %r2, 4;
	setp.ge.s32 	%p15, %r287, %r306;
	setp.ge.s32 	%p16, %r288, %r505;
	or.pred  	%p17, %p15, %p16;
	@%p17 bra 	$L__BB1_69;
	ld.param.u64 	%rd57, [_Z19wmma_fault_tolerantP6__halfS0_PfiiiffPiS2__param_8];
	ld.param.f32 	%f394, [_Z19wmma_fault_tolerantP6__halfS0_PfiiiffPiS2__param_7];
	ld.param.f32 	%f393, [_Z19wmma_fault_tolerantP6__halfS0_PfiiiffPiS2__param_6];
	ld.param.u64 	%rd56, [_Z19wmma_fault_tolerantP6__halfS0_PfiiiffPiS2__param_2];
	cvta.to.global.u64 	%rd3, %rd57;
	cvt.u64.u32 	%rd50, %r287;
	mul.lo.s32 	%r401, %r306, %r288;
	cvt.u64.u32 	%rd51, %r401;
	add.s64 	%rd52, %rd51, %rd50;
	cvta.to.global.u64 	%rd53, %rd56;
	shl.b64 	%rd54, %rd52, 2;
	add.s64 	%rd4, %rd53, %rd54;
	wmma.load.c.sync.aligned.row.m16n16k16.global.f32 	{%f279, %f280, %f281, %f282, %f283, %f284, %f285, %f286}, [%rd4], %r306;
	wmma.load.c.sync.aligned.row.m16n16k16.global.f32 	{%f287, %f288, %f289, %f290, %f291, %f292, %f293, %f294}, [%rd4], %r306;
	mul.f32 	%f295, %f394, %f279;
	fma.rn.f32 	%f257, %f393, %f426, %f295;
	mul.f32 	%f296, %f394, %f280;
	fma.rn.f32 	%f258, %f393, %f425, %f296;
	mul.f32 	%f297, %f394, %f281;
	fma.rn.f32 	%f259, %f393, %f424, %f297;
	mul.f32 	%f298, %f394, %f282;
	fma.rn.f32 	%f260, %f393, %f423, %f298;
	mul.f32 	%f299, %f394, %f283;
	fma.rn.f32 	%f261, %f393, %f422, %f299;
	mul.f32 	%f300, %f394, %f284;
	fma.rn.f32 	%f262, %f393, %f421, %f300;
	mul.f32 	%f301, %f394, %f285;
	fma.rn.f32 	%f263, %f393, %f420, %f301;
	mul.f32 	%f302, %f394, %f286;
	fma.rn.f32 	%f264, %f393, %f419, %f302;
	mul.f32 	%f303, %f394, %f287;
	fma.rn.f32 	%f265, %f393, %f418, %f303;
	mul.f32 	%f304, %f394, %f288;
	fma.rn.f32 	%f266, %f393, %f417, %f304;
	mul.f32 	%f305, %f394, %f289;
	fma.rn.f32 	%f267, %f393, %f416, %f305;
	mul.f32 	%f306, %f394, %f290;
	fma.rn.f32 	%f268, %f393, %f415, %f306;
	mul.f32 	%f307, %f394, %f291;
	fma.rn.f32 	%f269, %f393, %f414, %f307;
	mul.f32 	%f308, %f394, %f292;
	fma.rn.f32 	%f270, %f393, %f413, %f308;
	mul.f32 	%f309, %f394, %f293;
	fma.rn.f32 	%f271, %f393, %f412, %f309;
	mul.f32 	%f310, %f394, %f294;
	fma.rn.f32 	%f272, %f393, %f411, %f310;
	bar.sync 	0;
	setp.neu.f32 	%p18, %f257, %f261;
	setp.neu.f32 	%p19, %f265, %f269;
	or.pred  	%p20, %p18, %p19;
	setp.neu.f32 	%p21, %f258, %f262;
	setp.eq.f32 	%p22, %f258, %f262;
	and.pred  	%p23, %p19, %p22;
	or.pred  	%p24, %p20, %p21;
	setp.neu.f32 	%p25, %f266, %f270;
	or.pred  	%p26, %p23, %p25;
	or.pred  	%p27, %p24, %p25;
	setp.neu.f32 	%p28, %f259, %f263;
	setp.eq.f32 	%p29, %f259, %f263;
	and.pred  	%p30, %p26, %p29;
	or.pred  	%p31, %p27, %p28;
	setp.neu.f32 	%p32, %f267, %f271;
	or.pred  	%p33, %p30, %p32;
	or.pred  	%p34, %p31, %p32;
	setp.neu.f32 	%p35, %f260, %f264;
	setp.eq.f32 	%p36, %f260, %f264;
	and.pred  	%p37, %p33, %p36;
	or.pred  	%p38, %p34, %p35;
	setp.neu.f32 	%p39, %f268, %f272;
	or.pred  	%p2, %p37, %p39;
	or.pred  	%p40, %p38, %p39;
	not.pred 	%p41, %p40;
	@%p41 bra 	$L__BB1_20;
	selp.b32 	%r402, 1, -1, %p2;
	st.global.u32 	[%rd3], %r402;
$L__BB1_20:
	ld.param.u64 	%rd58, [_Z19wmma_fault_tolerantP6__halfS0_PfiiiffPiS2__param_9];
	cvta.to.global.u64 	%rd5, %rd58;
	bar.sync 	0;
	ld.global.u32 	%r687, [%rd3];
	setp.ne.s32 	%p42, %r687, -1;
	@%p42 bra 	$L__BB1_43;
	// begin inline asm
	mov.u32 %r403, %laneid;
	// end inline asm
	shr.s32 	%r404, %r403, 31;
	shr.u32 	%r405, %r404, 30;
	add.s32 	%r406, %r403, %r405;
	shr.s32 	%r291, %r406, 2;
	and.b32  	%r407, %r406, -4;
	sub.s32 	%r292, %r403, %r407;
	shl.b32 	%r408, %r292, 5;
	add.s32 	%r409, %r408, %r291;
	shl.b32 	%r410, %r409, 1;
	mov.u32 	%r411, _ZZ14wmma_diagnosisN6nvcuda4wmma8fragmentINS0_8matrix_aELi16ELi16ELi16E6__halfNS0_9row_majorEEENS1_INS0_8matrix_bELi16ELi16ELi16ES3_S4_EEPKfiiiE9diagnosis;
	add.s32 	%r412, %r411, %r410;
	st.shared.u16 	[%r412], %rs16;
	st.shared.u16 	[%r412+256], %rs14;
	st.shared.u16 	[%r412+16], %rs12;
	st.shared.u16 	[%r412+272], %rs10;
	st.shared.u16 	[%r412+32], %rs15;
	st.shared.u16 	[%r412+288], %rs13;
	st.shared.u16 	[%r412+48], %rs11;
	st.shared.u16 	[%r412+304], %rs9;
	bar.sync 	0;
	setp.gt.s32 	%p43, %r403, 15;
	@%p43 bra 	$L__BB1_23;
	shl.b32 	%r413, %r291, 1;
	add.s32 	%r415, %r411, %r413;
	ld.shared.u16 	%rs17, [%r415];
	st.shared.u16 	[%r415+8], %rs17;
	ld.shared.u16 	%rs18, [%r415+16];
	st.shared.u16 	[%r415+24], %rs18;
	ld.shared.u16 	%rs19, [%r415+32];
	st.shared.u16 	[%r415+40], %rs19;
	ld.shared.u16 	%rs20, [%r415+48];
	st.shared.u16 	[%r415+56], %rs20;
	ld.shared.u16 	%rs21, [%r415+64];
	st.shared.u16 	[%r415+72], %rs21;
	ld.shared.u16 	%rs22, [%r415+80];
	st.shared.u16 	[%r415+88], %rs22;
	ld.shared.u16 	%rs23, [%r415+96];
	st.shared.u16 	[%r415+104], %rs23;
	ld.shared.u16 	%rs24, [%r415+112];
	st.shared.u16 	[%r415+120], %rs24;
	ld.shared.u16 	%rs25, [%r415+128];
	st.shared.u16 	[%r415+136], %rs25;
	ld.shared.u16 	%rs26, [%r415+144];
	st.shared.u16 	[%r415+152], %rs26;
	ld.shared.u16 	%rs27, [%r415+160];
	st.shared.u16 	[%r415+168], %rs27;
	ld.shared.u16 	%rs28, [%r415+176];
	st.shared.u16 	[%r415+184], %rs28;
	ld.shared.u16 	%rs29, [%r415+192];
	st.shared.u16 	[%r415+200], %rs29;
	ld.shared.u16 	%rs30, [%r415+208];
	st.shared.u16 	[%r415+216], %rs30;
	ld.shared.u16 	%rs31, [%r415+224];
	st.shared.u16 	[%r415+232], %rs31;
	ld.shared.u16 	%rs32, [%r415+240];
	st.shared.u16 	[%r415+248], %rs32;
	ld.shared.u16 	%rs33, [%r415+256];
	st.shared.u16 	[%r415+264], %rs33;
	ld.shared.u16 	%rs34, [%r415+272];
	st.shared.u16 	[%r415+280], %rs34;
	ld.shared.u16 	%rs35, [%r415+288];
	st.shared.u16 	[%r415+296], %rs35;
	ld.shared.u16 	%rs36, [%r415+304];
	st.shared.u16 	[%r415+312], %rs36;
	ld.shared.u16 	%rs37, [%r415+320];
	st.shared.u16 	[%r415+328], %rs37;
	ld.shared.u16 	%rs38, [%r415+336];
	st.shared.u16 	[%r415+344], %rs38;
	ld.shared.u16 	%rs39, [%r415+352];
	st.shared.u16 	[%r415+360], %rs39;
	ld.shared.u16 	%rs40, [%r415+368];
	st.shared.u16 	[%r415+376], %rs40;
	ld.shared.u16 	%rs41, [%r415+384];
	st.shared.u16 	[%r415+392], %rs41;
	ld.shared.u16 	%rs42, [%r415+400];
	st.shared.u16 	[%r415+408], %rs42;
	ld.shared.u16 	%rs43, [%r415+416];
	st.shared.u16 	[%r415+424], %rs43;
	ld.shared.u16 	%rs44, [%r415+432];
	st.shared.u16 	[%r415+440], %rs44;
	ld.shared.u16 	%rs45, [%r415+448];
	st.shared.u16 	[%r415+456], %rs45;
	ld.shared.u16 	%rs46, [%r415+464];
	st.shared.u16 	[%r415+472], %rs46;
	ld.shared.u16 	%rs47, [%r415+480];
	st.shared.u16 	[%r415+488], %rs47;
	ld.shared.u16 	%rs48, [%r415+496];
	st.shared.u16 	[%r415+504], %rs48;
$L__BB1_23:
	bar.sync 	0;
	mov.u32 	%r417, _ZZ14wmma_diagnosisN6nvcuda4wmma8fragmentINS0_8matrix_aELi16ELi16ELi16E6__halfNS0_9row_majorEEENS1_INS0_8matrix_bELi16ELi16ELi16ES3_S4_EEPKfiiiE9diagnosis;
	mov.b32 	%r418, 16;
	wmma.load.b.sync.aligned.row.m16n16k16.shared.f16 	{%r419, %r420, %r421, %r422, %r423, %r424, %r425, %r426}, [%r417], %r418;
	mov.f32 	%f311, 0f00000000;
	wmma.mma.sync.aligned.row.row.m16n16k16.f32.f32 {%f312, %f313, %f314, %f315, %f316, %f317, %f318, %f319}, {%r544, %r543, %r542, %r541, %r540, %r539, %r538, %r537}, {%r419, %r420, %r421, %r422, %r423, %r424, %r425, %r426}, {%f311, %f311, %f311, %f311, %f311, %f311, %f311, %f311};
	bar.sync 	0;
	shl.b32 	%r427, %r291, 4;
	shl.b32 	%r428, %r292, 1;
	add.s32 	%r429, %r427, %r428;
	shl.b32 	%r430, %r429, 2;
	mov.u32 	%r431, _ZZ14wmma_diagnosisN6nvcuda4wmma8fragmentINS0_8matrix_aELi16ELi16ELi16E6__halfNS0_9row_majorEEENS1_INS0_8matrix_bELi16ELi16ELi16ES3_S4_EEPKfiiiE10Cdiagnosis;
	add.s32 	%r432, %r431, %r430;
	st.shared.f32 	[%r432], %f312;
	st.shared.f32 	[%r432+512], %f314;
	st.shared.f32 	[%r432+32], %f316;
	st.shared.f32 	[%r432+544], %f318;
	st.shared.f32 	[%r432+4], %f313;
	st.shared.f32 	[%r432+516], %f315;
	st.shared.f32 	[%r432+36], %f317;
	st.shared.f32 	[%r432+548], %f319;
	bar.sync 	0;
	setp.ne.s32 	%p44, %r403, 0;
	mov.b32 	%r416, -1;
	mov.u32 	%r686, %r416;
	@%p44 bra 	$L__BB1_42;
	mov.b32 	%r685, 0;
$L__BB1_25:
	shl.b32 	%r435, %r685, 6;
	add.s32 	%r294, %r431, %r435;
	ld.shared.f32 	%f320, [%r294];
	ld.shared.f32 	%f321, [%r294+16];
	setp.neu.f32 	%p45, %f320, %f321;
	mov.b32 	%r434, 0;
	mov.u32 	%r686, %r434;
	@%p45 bra 	$L__BB1_42;
	ld.shared.f32 	%f322, [%r294+32];
	ld.shared.f32 	%f323, [%r294+48];
	setp.eq.f32 	%p46, %f322, %f323;
	mov.b32 	%r437, 1;
	mov.u32 	%r686, %r437;
	@%p46 bra 	$L__BB1_27;
	bra.uni 	$L__BB1_42;
$L__BB1_27:
	ld.shared.f32 	%f324, [%r294+4];
	ld.shared.f32 	%f325, [%r294+20];
	setp.neu.f32 	%p47, %f324, %f325;
	mov.u32 	%r686, %r434;
	@%p47 bra 	$L__BB1_42;
	ld.shared.f32 	%f326, [%r294+36];
	ld.shared.f32 	%f327, [%r294+52];
	setp.neu.f32 	%p48, %f326, %f327;
	mov.u32 	%r686, %r437;
	@%p48 bra 	$L__BB1_42;
	ld.shared.f32 	%f328, [%r294+8];
	ld.shared.f32 	%f329, [%r294+24];
	setp.neu.f32 	%p49, %f328, %f329;
	mov.u32 	%r686, %r434;
	@%p49 bra 	$L__BB1_42;
	ld.shared.f32 	%f330, [%r294+40];
	ld.shared.f32 	%f331, [%r294+56];
	setp.neu.f32 	%p50, %f330, %f331;
	mov.u32 	%r686, %r437;
	@%p50 bra 	$L__BB1_42;
	ld.shared.f32 	%f332, [%r294+12];
	ld.shared.f32 	%f333, [%r294+28];
	setp.neu.f32 	%p51, %f332, %f333;
	mov.u32 	%r686, %r434;
	@%p51 bra 	$L__BB1_42;
	ld.shared.f32 	%f334, [%r294+44];
	ld.shared.f32 	%f335, [%r294+60];
	setp.neu.f32 	%p52, %f334, %f335;
	mov.u32 	%r686, %r437;
	@%p52 bra 	$L__BB1_42;
	ld.shared.f32 	%f336, [%r294+64];
	ld.shared.f32 	%f337, [%r294+80];
	setp.neu.f32 	%p53, %f336, %f337;
	mov.u32 	%r686, %r434;
	@%p53 bra 	$L__BB1_42;
	ld.shared.f32 	%f338, [%r294+96];
	ld.shared.f32 	%f339, [%r294+112];
	setp.neu.f32 	%p54, %f338, %f339;
	mov.u32 	%r686, %r437;
	@%p54 bra 	$L__BB1_42;
	ld.shared.f32 	%f340, [%r294+68];
	ld.shared.f32 	%f341, [%r294+84];
	setp.neu.f32 	%p55, %f340, %f341;
	mov.u32 	%r686, %r434;
	@%p55 bra 	$L__BB1_42;
	ld.shared.f32 	%f342, [%r294+100];
	ld.shared.f32 	%f343, [%r294+116];
	setp.neu.f32 	%p56, %f342, %f343;
	mov.u32 	%r686, %r437;
	@%p56 bra 	$L__BB1_42;
	ld.shared.f32 	%f344, [%r294+72];
	ld.shared.f32 	%f345, [%r294+88];
	setp.neu.f32 	%p57, %f344, %f345;
	mov.u32 	%r686, %r434;
	@%p57 bra 	$L__BB1_42;
	ld.shared.f32 	%f346, [%r294+104];
	ld.shared.f32 	%f347, [%r294+120];
	setp.neu.f32 	%p58, %f346, %f347;
	mov.u32 	%r686, %r437;
	@%p58 bra 	$L__BB1_42;
	ld.shared.f32 	%f348, [%r294+76];
	ld.shared.f32 	%f349, [%r294+92];
	setp.neu.f32 	%p59, %f348, %f349;
	mov.u32 	%r686, %r434;
	@%p59 bra 	$L__BB1_42;
	ld.shared.f32 	%f350, [%r294+108];
	ld.shared.f32 	%f351, [%r294+124];
	setp.neu.f32 	%p60, %f350, %f351;
	mov.u32 	%r686, %r437;
	@%p60 bra 	$L__BB1_42;
	add.s32 	%r685, %r685, 2;
	setp.eq.s32 	%p61, %r685, 16;
	mov.u32 	%r686, %r416;
	@%p61 bra 	$L__BB1_42;
	bra.uni 	$L__BB1_25;
$L__BB1_42:
	st.global.u32 	[%rd5], %r686;
	ld.global.u32 	%r687, [%rd3];
$L__BB1_43:
	setp.ne.s32 	%p62, %r687, 1;
	@%p62 bra 	$L__BB1_66;
	// begin inline asm
	mov.u32 %r453, %laneid;
	// end inline asm
	shr.s32 	%r454, %r453, 31;
	shr.u32 	%r455, %r454, 30;
	add.s32 	%r456, %r453, %r455;
	shr.s32 	%r300, %r456, 2;
	and.b32  	%r457, %r456, -4;
	sub.s32 	%r301, %r453, %r457;
	shl.b32 	%r458, %r301, 5;
	add.s32 	%r459, %r458, %r300;
	shl.b32 	%r460, %r459, 1;
	mov.u32 	%r461, _ZZ14wmma_diagnosisN6nvcuda4wmma8fragmentINS0_8matrix_aELi16ELi16ELi16E6__halfNS0_9row_majorEEENS1_INS0_8matrix_bELi16ELi16ELi16ES3_S4_EEPKfiiiE9diagnosis;
	add.s32 	%r462, %r461, %r460;
	st.shared.u16 	[%r462], %rs8;
	st.shared.u16 	[%r462+256], %rs6;
	st.shared.u16 	[%r462+16], %rs4;
	st.shared.u16 	[%r462+272], %rs2;
	st.shared.u16 	[%r462+32], %rs7;
	st.shared.u16 	[%r462+288], %rs5;
	st.shared.u16 	[%r462+48], %rs3;
	st.shared.u16 	[%r462+304], %rs1;
	bar.sync 	0;
	setp.gt.s32 	%p63, %r453, 15;
	@%p63 bra 	$L__BB1_46;
	shl.b32 	%r463, %r300, 1;
	add.s32 	%r465, %r461, %r463;
	ld.shared.u16 	%rs49, [%r465];
	st.shared.u16 	[%r465+8], %rs49;
	ld.shared.u16 	%rs50, [%r465+16];
	st.shared.u16 	[%r465+24], %rs50;
	ld.shared.u16 	%rs51, [%r465+32];
	st.shared.u16 	[%r465+40], %rs51;
	ld.shared.u16 	%rs52, [%r465+48];
	st.shared.u16 	[%r465+56], %rs52;
	ld.shared.u16 	%rs53, [%r465+64];
	st.shared.u16 	[%r465+72], %rs53;
	ld.shared.u16 	%rs54, [%r465+80];
	st.shared.u16 	[%r465+88], %rs54;
	ld.shared.u16 	%rs55, [%r465+96];
	st.shared.u16 	[%r465+104], %rs55;
	ld.shared.u16 	%rs56, [%r465+112];
	st.shared.u16 	[%r465+120], %rs56;
	ld.shared.u16 	%rs57, [%r465+128];
	st.shared.u16 	[%r465+136], %rs57;
	ld.shared.u16 	%rs58, [%r465+144];
	st.shared.u16 	[%r465+152], %rs58;
	ld.shared.u16 	%rs59, [%r465+160];
	st.shared.u16 	[%r465+168], %rs59;
	ld.shared.u16 	%rs60, [%r465+176];
	st.shared.u16 	[%r465+184], %rs60;
	ld.shared.u16 	%rs61, [%r465+192];
	st.shared.u16 	[%r465+200], %rs61;
	ld.shared.u16 	%rs62, [%r465+208];
	st.shared.u16 	[%r465+216], %rs62;
	ld.shared.u16 	%rs63, [%r465+224];
	st.shared.u16 	[%r465+232], %rs63;
	ld.shared.u16 	%rs64, [%r465+240];
	st.shared.u16 	[%r465+248], %rs64;
	ld.shared.u16 	%rs65, [%r465+256];
	st.shared.u16 	[%r465+264], %rs65;
	ld.shared.u16 	%rs66, [%r465+272];
	st.shared.u16 	[%r465+280], %rs66;
	ld.shared.u16 	%rs67, [%r465+288];
	st.shared.u16 	[%r465+296], %rs67;
	ld.shared.u16 	%rs68, [%r465+304];
	st.shared.u16 	[%r465+312], %rs68;
	ld.shared.u16 	%rs69, [%r465+320];
	st.shared.u16 	[%r465+328], %rs69;
	ld.shared.u16 	%rs70, [%r465+336];
	st.shared.u16 	[%r465+344], %rs70;
	ld.shared.u16 	%rs71, [%r465+352];
	st.shared.u16 	[%r465+360], %rs71;
	ld.shared.u16 	%rs72, [%r465+368];
	st.shared.u16 	[%r465+376], %rs72;
	ld.shared.u16 	%rs73, [%r465+384];
	st.shared.u16 	[%r465+392], %rs73;
	ld.shared.u16 	%rs74, [%r465+400];
	st.shared.u16 	[%r465+408], %rs74;
	ld.shared.u16 	%rs75, [%r465+416];
	st.shared.u16 	[%r465+424], %rs75;
	ld.shared.u16 	%rs76, [%r465+432];
	st.shared.u16 	[%r465+440], %rs76;
	ld.shared.u16 	%rs77, [%r465+448];
	st.shared.u16 	[%r465+456], %rs77;
	ld.shared.u16 	%rs78, [%r465+464];
	st.shared.u16 	[%r465+472], %rs78;
	ld.shared.u16 	%rs79, [%r465+480];
	st.shared.u16 	[%r465+488], %rs79;
	ld.shared.u16 	%rs80, [%r465+496];
	st.shared.u16 	[%r465+504], %rs80;
$L__BB1_46:
	bar.sync 	0;
	mov.u32 	%r467, _ZZ14wmma_diagnosisN6nvcuda4wmma8fragmentINS0_8matrix_aELi16ELi16ELi16E6__halfNS0_9row_majorEEENS1_INS0_8matrix_bELi16ELi16ELi16ES3_S4_EEPKfiiiE9diagnosis;
	mov.b32 	%r468, 16;
	wmma.load.b.sync.aligned.row.m16n16k16.shared.f16 	{%r469, %r470, %r471, %r472, %r473, %r474, %r475, %r476}, [%r467], %r468;
	mov.f32 	%f352, 0f00000000;
	wmma.mma.sync.aligned.row.row.m16n16k16.f32.f32 {%f353, %f354, %f355, %f356, %f357, %f358, %f359, %f360}, {%r544, %r543, %r542, %r541, %r540, %r539, %r538, %r537}, {%r469, %r470, %r471, %r472, %r473, %r474, %r475, %r476}, {%f352, %f352, %f352, %f352, %f352, %f352, %f352, %f352};
	bar.sync 	0;
	shl.b32 	%r477, %r300, 4;
	shl.b32 	%r478, %r301, 1;
	add.s32 	%r479, %r477, %r478;
	shl.b32 	%r480, %r479, 2;
	mov.u32 	%r481, _ZZ14wmma_diagnosisN6nvcuda4wmma8fragmentINS0_8matrix_aELi16ELi16ELi16E6__halfNS0_9row_majorEEENS1_INS0_8matrix_bELi16ELi16ELi16ES3_S4_EEPKfiiiE10Cdiagnosis;
	add.s32 	%r482, %r481, %r480;
	st.shared.f32 	[%r482], %f353;
	st.shared.f32 	[%r482+512], %f355;
	st.shared.f32 	[%r482+32], %f357;
	st.shared.f32 	[%r482+544], %f359;
	st.shared.f32 	[%r482+4], %f354;
	st.shared.f32 	[%r482+516], %f356;
	st.shared.f32 	[%r482+36], %f358;
	st.shared.f32 	[%r482+548], %f360;
	bar.sync 	0;
	setp.ne.s32 	%p64, %r453, 0;
	mov.b32 	%r466, -1;
	mov.u32 	%r689, %r466;
	@%p64 bra 	$L__BB1_65;
	mov.b32 	%r688, 0;
$L__BB1_48:
	shl.b32 	%r485, %r688, 6;
	add.s32 	%r303, %r481, %r485;
	ld.shared.f32 	%f361, [%r303];
	ld.shared.f32 	%f362, [%r303+16];
	setp.neu.f32 	%p65, %f361, %f362;
	mov.b32 	%r484, 0;
	mov.u32 	%r689, %r484;
	@%p65 bra 	$L__BB1_65;
	ld.shared.f32 	%f363, [%r303+32];
	ld.shared.f32 	%f364, [%r303+48];
	setp.eq.f32 	%p66, %f363, %f364;
	mov.b32 	%r487, 1;
	mov.u32 	%r689, %r487;
	@%p66 bra 	$L__BB1_50;
	bra.uni 	$L__BB1_65;
$L__BB1_50:
	ld.shared.f32 	%f365, [%r303+4];
	ld.shared.f32 	%f366, [%r303+20];
	setp.neu.f32 	%p67, %f365, %f366;
	mov.u32 	%r689, %r484;
	@%p67 bra 	$L__BB1_65;
	ld.shared.f32 	%f367, [%r303+36];
	ld.shared.f32 	%f368, [%r303+52];
	setp.neu.f32 	%p68, %f367, %f368;
	mov.u32 	%r689, %r487;
	@%p68 bra 	$L__BB1_65;
	ld.shared.f32 	%f369, [%r303+8];
	ld.shared.f32 	%f370, [%r303+24];
	setp.neu.f32 	%p69, %f369, %f370;
	mov.u32 	%r689, %r484;
	@%p69 bra 	$L__BB1_65;
	ld.shared.f32 	%f371, [%r303+40];
	ld.shared.f32 	%f372, [%r303+56];
	setp.neu.f32 	%p70, %f371, %f372;
	mov.u32 	%r689, %r487;
	@%p70 bra 	$L__BB1_65;
	ld.shared.f32 	%f373, [%r303+12];
	ld.shared.f32 	%f374, [%r303+28];
	setp.neu.f32 	%p71, %f373, %f374;
	mov.u32 	%r689, %r484;
	@%p71 bra 	$L__BB1_65;
	ld.shared.f32 	%f375, [%r303+44];
	ld.shared.f32 	%f376, [%r303+60];
	setp.neu.f32 	%p72, %f375, %f376;
	mov.u32 	%r689, %r487;
	@%p72 bra 	$L__BB1_65;
	ld.shared.f32 	%f377, [%r303+64];
	ld.shared.f32 	%f378, [%r303+80];
	setp.neu.f32 	%p73, %f377, %f378;
	mov.u32 	%r689, %r484;
	@%p73 bra 	$L__BB1_65;
	ld.shared.f32 	%f379, [%r303+96];
	ld.shared.f32 	%f380, [%r303+112];
	setp.neu.f32 	%p74, %f379, %f380;
	mov.u32 	%r689, %r487;
	@%p74 bra 	$L__BB1_65;
	ld.shared.f32 	%f381, [%r303+68];
	ld.shared.f32 	%f382, [%r303+84];
	setp.neu.f32 	%p75, %f381, %f382;
	mov.u32 	%r689, %r484;
	@%p75 bra 	$L__BB1_65;
	ld.shared.f32 	%f383, [%r303+100];
	ld.shared.f32 	%f384, [%r303+116];
	setp.neu.f32 	%p76, %f383, %f384;
	mov.u32 	%r689, %r487;
	@%p76 bra 	$L__BB1_65;
	ld.shared.f32 	%f385, [%r303+72];
	ld.shared.f32 	%f386, [%r303+88];
	setp.neu.f32 	%p77, %f385, %f386;
	mov.u32 	%r689, %r484;
	@%p77 bra 	$L__BB1_65;
	ld.shared.f32 	%f387, [%r303+104];
	ld.shared.f32 	%f388, [%r303+120];
	setp.neu.f32 	%p78, %f387, %f388;
	mov.u32 	%r689, %r487;
	@%p78 bra 	$L__BB1_65;
	ld.shared.f32 	%f389, [%r303+76];
	ld.shared.f32 	%f390, [%r303+92];
	setp.neu.f32 	%p79, %f389, %f390;
	mov.u32 	%r689, %r484;
	@%p79 bra 	$L__BB1_65;
	ld.shared.f32 	%f391, [%r303+108];
	ld.shared.f32 	%f392, [%r303+124];
	setp.neu.f32 	%p80, %f391, %f392;
	mov.u32 	%r689, %r487;
	@%p80 bra 	$L__BB1_65;
	add.s32 	%r688, %r688, 2;
	setp.eq.s32 	%p81, %r688, 16;
	mov.u32 	%r689, %r466;
	@%p81 bra 	$L__BB1_65;
	bra.uni 	$L__BB1_48;
$L__BB1_65:
	st.global.u32 	[%rd5], %r689;
$L__BB1_66:
	bar.sync 	0;
	ld.global.u32 	%r503, [%rd5];
	setp.ne.s32 	%p82, %r503, 0;
	@%p82 bra 	$L__BB1_68;
	wmma.store.d.sync.aligned.row.m16n16k16.global.f32 	[%rd4], {%f269, %f270, %f271, %f272, %f261, %f262, %f263, %f264}, %r306;
	bra.uni 	$L__BB1_69;
$L__BB1_68:
	wmma.store.d.sync.aligned.row.m16n16k16.global.f32 	[%rd4], {%f265, %f266, %f267, %f268, %f257, %f258, %f259, %f260}, %r306;
$L__BB1_69:
	ret;

}
	// .globl	_Z14wmma_safe_modeP6__halfS0_PfiiiffPi
.visible .entry _Z14wmma_safe_modeP6__halfS0_PfiiiffPi(
	.param .u64 .ptr .align 1 _Z14wmma_safe_modeP6__halfS0_PfiiiffPi_param_0,
	.param .u64 .ptr .align 1 _Z14wmma_safe_modeP6__halfS0_PfiiiffPi_param_1,
	.param .u64 .ptr .align 1 _Z14wmma_safe_modeP6__halfS0_PfiiiffPi_param_2,
	.param .u32 _Z14wmma_safe_modeP6__halfS0_PfiiiffPi_param_3,
	.param .u32 _Z14wmma_safe_modeP6__halfS0_PfiiiffPi_param_4,
	.param .u32 _Z14wmma_safe_modeP6__halfS0_PfiiiffPi_param_5,
	.param .f32 _Z14wmma_safe_modeP6__halfS0_PfiiiffPi_param_6,
	.param .f32 _Z14wmma_safe_modeP6__halfS0_PfiiiffPi_param_7,
	.param .u64 .ptr .align 1 _Z14wmma_safe_modeP6__halfS0_PfiiiffPi_param_8
)
{
	.reg .pred 	%p<25>;
	.reg .b32 	%r<232>;
	.reg .b32 	%f<457>;
	.reg .b64 	%rd<87>;

	ld.param.u32 	%r36, [_Z14wmma_safe_modeP6__halfS0_PfiiiffPi_param_3];
	ld.param.u32 	%r38, [_Z14wmma_safe_modeP6__halfS0_PfiiiffPi_param_5];
	ld.param.u64 	%rd6, [_Z14wmma_safe_modeP6__halfS0_PfiiiffPi_param_8];
	cvta.to.global.u64 	%rd1, %rd6;
	mov.u32 	%r39, %ctaid.x;
	mov.u32 	%r40, %ntid.x;
	mov.u32 	%r41, %tid.x;
	mad.lo.s32 	%r42, %r39, %r40, %r41;
	shr.u32 	%r1, %r42, 5;
	mov.u32 	%r43, %ctaid.y;
	mov.u32 	%r44, %ntid.y;
	mov.u32 	%r45, %tid.y;
	mad.lo.s32 	%r2, %r43, %r44, %r45;
	setp.lt.s32 	%p2, %r38, 1;
	mov.f32 	%f321, 0f00000000;
	mov.f32 	%f322, %f321;
	mov.f32 	%f323, %f321;
	mov.f32 	%f324, %f321;
	mov.f32 	%f325, %f321;
	mov.f32 	%f326, %f321;
	mov.f32 	%f327, %f321;
	mov.f32 	%f328, %f321;
	mov.f32 	%f313, %f321;
	mov.f32 	%f314, %f321;
	mov.f32 	%f315, %f321;
	mov.f32 	%f316, %f321;
	mov.f32 	%f317, %f321;
	mov.f32 	%f318, %f321;
	mov.f32 	%f319, %f321;
	mov.f32 	%f320, %f321;
	@%p2 bra 	$L__BB2_17;
	ld.param.u32 	%r219, [_Z14wmma_safe_modeP6__halfS0_PfiiiffPi_param_4];
	shl.b32 	%r47, %r1, 4;
	shl.b32 	%r48, %r2, 4;
	setp.lt.s32 	%p3, %r47, %r36;
	setp.lt.s32 	%p4, %r48, %r219;
	and.pred  	%p1, %p3, %p4;
	mul.lo.s32 	%r226, %r38, %r48;
	add.s32 	%r49, %r38, -1;
	shr.u32 	%r50, %r49, 4;
	add.s32 	%r4, %r50, 1;
	setp.lt.u32 	%p5, %r38, 49;
	mov.b32 	%r228, 0;
	mov.f32 	%f313, 0f00000000;
	mov.f32 	%f314, %f313;
	mov.f32 	%f315, %f313;
	mov.f32 	%f316, %f313;
	mov.f32 	%f317, %f313;
	mov.f32 	%f318, %f313;
	mov.f32 	%f319, %f313;
	mov.f32 	%f320, %f313;
	mov.f32 	%f321, %f313;
	mov.f32 	%f322, %f313;
	mov.f32 	%f323, %f313;
	mov.f32 	%f324, %f313;
	mov.f32 	%f325, %f313;
	mov.f32 	%f326, %f313;
	mov.f32 	%f327, %f313;
	mov.f32 	%f328, %f313;
	@%p5 bra 	$L__BB2_12;
	mul.lo.s32 	%r225, %r36, 48;
	shl.b32 	%r224, %r36, 5;
	shl.b32 	%r223, %r36, 4;
	and.b32  	%r52, %r4, 536870908;
	neg.s32 	%r221, %r52;
	mov.f32 	%f313, 0f00000000;
	mov.b32 	%r222, 0;
	not.pred 	%p6, %p1;
	mov.u32 	%r228, %r222;
$L__BB2_3:
	@%p6 bra 	$L__BB2_5;
	ld.param.u64 	%rd81, [_Z14wmma_safe_modeP6__halfS0_PfiiiffPi_param_1];
	ld.param.u64 	%rd76, [_Z14wmma_safe_modeP6__halfS0_PfiiiffPi_param_0];
	cvt.s64.s32 	%rd7, %r222;
	cvt.u64.u32 	%rd8, %r47;
	add.s64 	%rd9, %rd7, %rd8;
	cvta.to.global.u64 	%rd10, %rd76;
	shl.b64 	%rd11, %rd9, 1;
	add.s64 	%rd12, %rd10, %rd11;
	wmma.load.a.sync.aligned.row.m16n16k16.global.f16 	{%r54, %r55, %r56, %r57, %r58, %r59, %r60, %r61}, [%rd12], %r36;
	cvta.to.global.u64 	%rd13, %rd81;
	mul.wide.u32 	%rd14, %r226, 2;
	add.s64 	%rd15, %rd13, %rd14;
	wmma.load.b.sync.aligned.row.m16n16k16.global.f16 	{%r62, %r63, %r64, %r65, %r66, %r67, %r68, %r69}, [%rd15], %r38;
	wmma.load.b.sync.aligned.row.m16n16k16.global.f16 	{%r70, %r71, %r72, %r73, %r74, %r75, %r76, %r77}, [%rd15], %r38;
	wmma.mma.sync.aligned.row.row.m16n16k16.f32.f32 {%f328, %f327, %f326, %f325, %f324, %f323, %f322, %f321}, {%r54, %r55, %r56, %r57, %r58, %r59, %r60, %r61}, {%r64, %r65, %r64, %r65, %r66, %r67, %r68, %r69}, {%f328, %f327, %f326, %f325, %f324, %f323, %f322, %f321};
	wmma.mma.sync.aligned.row.row.m16n16k16.f32.f32 {%f320, %f319, %f318, %f317, %f316, %f315, %f314, %f313}, {%r54, %r55, %r56, %r57, %r58, %r59, %r60, %r61}, {%r70, %r71, %r70, %r71, %r74, %r75, %r76, %r77}, {%f320, %f319, %f318, %f317, %f316, %f315, %f314, %f313};
$L__BB2_5:
	@%p6 bra 	$L__BB2_7;
	ld.param.u64 	%rd82, [_Z14wmma_safe_modeP6__halfS0_PfiiiffPi_param_1];
	ld.param.u64 	%rd77, [_Z14wmma_safe_modeP6__halfS0_PfiiiffPi_param_0];
	cvt.s64.s32 	%rd16, %r223;
	cvt.u64.u32 	%rd17, %r47;
	add.s64 	%rd18, %rd16, %rd17;
	cvta.to.global.u64 	%rd19, %rd77;
	shl.b64 	%rd20, %rd18, 1;
	add.s64 	%rd21, %rd19, %rd20;
	wmma.load.a.sync.aligned.row.m16n16k16.global.f16 	{%r79, %r80, %r81, %r82, %r83, %r84, %r85, %r86}, [%rd21], %r36;
	cvta.to.global.u64 	%rd22, %rd82;
	mul.wide.u32 	%rd23, %r226, 2;
	add.s64 	%rd24, %rd22, %rd23;
	add.s64 	%rd25, %rd24, 32;
	wmma.load.b.sync.aligned.row.m16n16k16.global.f16 	{%r87, %r88, %r89, %r90, %r91, %r92, %r93, %r94}, [%rd25], %r38;
	wmma.load.b.sync.aligned.row.m16n16k16.global.f16 	{%r95, %r96, %r97, %r98, %r99, %r100, %r101, %r102}, [%rd25], %r38;
	wmma.mma.sync.aligned.row.row.m16n16k16.f32.f32 {%f328, %f327, %f326, %f325, %f324, %f323, %f322, %f321}, {%r79, %r80, %r81, %r82, %r83, %r84, %r85, %r86}, {%r89, %r90, %r89, %r90, %r91, %r92, %r93, %r94}, {%f328, %f327, %f326, %f325, %f324, %f323, %f322, %f321};
	wmma.mma.sync.aligned.row.row.m16n16k16.f32.f32 {%f320, %f319, %f318, %f317, %f316, %f315, %f314, %f313}, {%r79, %r80, %r81, %r82, %r83, %r84, %r85, %r86}, {%r95, %r96, %r95, %r96, %r99, %r100, %r101, %r102}, {%f320, %f319, %f318, %f317, %f316, %f315, %f314, %f313};
$L__BB2_7:
	@%p6 bra 	$L__BB2_9;
	ld.param.u64 	%rd83, [_Z14wmma_safe_modeP6__halfS0_PfiiiffPi_param_1];
	ld.param.u64 	%rd78, [_Z14wmma_safe_modeP6__halfS0_PfiiiffPi_param_0];
	cvt.s64.s32 	%rd26, %r224;
	cvt.u64.u32 	%rd27, %r47;
	add.s64 	%rd28, %rd26, %rd27;
	cvta.to.global.u64 	%rd29, %rd78;
	shl.b64 	%rd30, %rd28, 1;
	add.s64 	%rd31, %rd29, %rd30;
	wmma.load.a.sync.aligned.row.m16n16k16.global.f16 	{%r104, %r105, %r106, %r107, %r108, %r109, %r110, %r111}, [%rd31], %r36;
	cvta.to.global.u64 	%rd32, %rd83;
	mul.wide.u32 	%rd33, %r226, 2;
	add.s64 	%rd34, %rd32, %rd33;
	add.s64 	%rd35, %rd34, 64;
	wmma.load.b.sync.aligned.row.m16n16k16.global.f16 	{%r112, %r113, %r114, %r115, %r116, %r117, %r118, %r119}, [%rd35], %r38;
	wmma.load.b.sync.aligned.row.m16n16k16.global.f16 	{%r120, %r121, %r122, %r123, %r124, %r125, %r126, %r127}, [%rd35], %r38;
	wmma.mma.sync.aligned.row.row.m16n16k16.f32.f32 {%f328, %f327, %f326, %f325, %f324, %f323, %f322, %f321}, {%r104, %r105, %r106, %r107, %r108, %r109, %r110, %r111}, {%r114, %r115, %r114, %r115, %r116, %r117, %r118, %r119}, {%f328, %f327, %f326, %f325, %f324, %f323, %f322, %f321};
	wmma.mma.sync.aligned.row.row.m16n16k16.f32.f32 {%f320, %f319, %f318, %f317, %f316, %f315, %f314, %f313}, {%r104, %r105, %r106, %r107, %r108, %r109, %r110, %r111}, {%r120, %r121, %r120, %r121, %r124, %r125, %r126, %r127}, {%f320, %f319, %f318, %f317, %f316, %f315, %f314, %f313};
$L__BB2_9:
	@%p6 bra 	$L__BB2_11;
	ld.param.u64 	%rd84, [_Z14wmma_safe_modeP6__halfS0_PfiiiffPi_param_1];
	ld.param.u64 	%rd79, [_Z14wmma_safe_modeP6__halfS0_PfiiiffPi_param_0];
	cvt.s64.s32 	%rd36, %r225;
	cvt.u64.u32 	%rd37, %r47;
	add.s64 	%rd38, %rd36, %rd37;
	cvta.to.global.u64 	%rd39, %rd79;
	shl.b64 	%rd40, %rd38, 1;
	add.s64 	%rd41, %rd39, %rd40;
	wmma.load.a.sync.aligned.row.m16n16k16.global.f16 	{%r129, %r130, %r131, %r132, %r133, %r134, %r135, %r136}, [%rd41], %r36;
	cvta.to.global.u64 	%rd42, %rd84;
	mul.wide.u32 	%rd43, %r226, 2;
	add.s64 	%rd44, %rd42, %rd43;
	add.s64 	%rd45, %rd44, 96;
	wmma.load.b.sync.aligned.row.m16n16k16.global.f16 	{%r137, %r138, %r139, %r140, %r141, %r142, %r143, %r144}, [%rd45], %r38;
	wmma.load.b.sync.aligned.row.m16n16k16.global.f16 	{%r145, %r146, %r147, %r148, %r149, %r150, %r151, %r152}, [%rd45], %r38;
	wmma.mma.sync.aligned.row.row.m16n16k16.f32.f32 {%f328, %f327, %f326, %f325, %f324, %f323, %f322, %f321}, {%r129, %r130, %r131, %r132, %r133, %r134, %r135, %r136}, {%r139, %r140, %r139, %r140, %r141, %r142, %r143, %r144}, {%f328, %f327, %f326, %f325, %f324, %f323, %f322, %f321};
	wmma.mma.sync.aligned.row.row.m16n16k16.f32.f32 {%f320, %f319, %f318, %f317, %f316, %f315, %f314, %f313}, {%r129, %r130, %r131, %r132, %r133, %r134, %r135, %r136}, {%r145, %r146, %r145, %r146, %r149, %r150, %r151, %r152}, {%f320, %f319, %f318, %f317, %f316, %f315, %f314, %f313};
$L__BB2_11:
	add.s32 	%r228, %r228, 64;
	add.s32 	%r226, %r226, 64;
	shl.b32 	%r153, %r36, 6;
	add.s32 	%r225, %r225, %r153;
	add.s32 	%r224, %r224, %r153;
	add.s32 	%r223, %r223, %r153;
	add.s32 	%r222, %r222, %r153;
	add.s32 	%r221, %r221, 4;
	setp.ne.s32 	%p10, %r221, 0;
	@%p10 bra 	$L__BB2_3;
$L__BB2_12:
	add.s32 	%r154, %r38, -1;
	shr.u32 	%r155, %r154, 4;
	add.s32 	%r156, %r155, 1;
	and.b32  	%r24, %r156, 3;
	setp.eq.s32 	%p11, %r24, 0;
	@%p11 bra 	$L__BB2_17;
	mov.u32 	%r157, %ctaid.y;
	mov.u32 	%r158, %ntid.y;
	mov.u32 	%r159, %tid.y;
	mad.lo.s32 	%r160, %r157, %r158, %r159;
	mul.lo.s32 	%r161, %r160, %r38;
	shl.b32 	%r162, %r161, 4;
	add.s32 	%r231, %r228, %r162;
	mul.lo.s32 	%r230, %r228, %r36;
	neg.s32 	%r229, %r24;
	not.pred 	%p12, %p1;
$L__BB2_14:
	.pragma "nounroll";
	@%p12 bra 	$L__BB2_16;
	ld.param.u64 	%rd85, [_Z14wmma_safe_modeP6__halfS0_PfiiiffPi_param_1];
	ld.param.u64 	%rd80, [_Z14wmma_safe_modeP6__halfS0_PfiiiffPi_param_0];
	cvt.s64.s32 	%rd46, %r230;
	cvt.u64.u32 	%rd47, %r47;
	add.s64 	%rd48, %rd46, %rd47;
	cvta.to.global.u64 	%rd49, %rd80;
	shl.b64 	%rd50, %rd48, 1;
	add.s64 	%rd51, %rd49, %rd50;
	wmma.load.a.sync.aligned.row.m16n16k16.global.f16 	{%r164, %r165, %r166, %r167, %r168, %r169, %r170, %r171}, [%rd51], %r36;
	cvta.to.global.u64 	%rd52, %rd85;
	mul.wide.u32 	%rd53, %r231, 2;
	add.s64 	%rd54, %rd52, %rd53;
	wmma.load.b.sync.aligned.row.m16n16k16.global.f16 	{%r172, %r173, %r174, %r175, %r176, %r177, %r178, %r179}, [%rd54], %r38;
	wmma.load.b.sync.aligned.row.m16n16k16.global.f16 	{%r180, %r181, %r182, %r183, %r184, %r185, %r186, %r187}, [%rd54], %r38;
	wmma.mma.sync.aligned.row.row.m16n16k16.f32.f32 {%f328, %f327, %f326, %f325, %f324, %f323, %f322, %f321}, {%r164, %r165, %r166, %r167, %r168, %r169, %r170, %r171}, {%r174, %r175, %r174, %r175, %r176, %r177, %r178, %r179}, {%f328, %f327, %f326, %f325, %f324, %f323, %f322, %f321};
	wmma.mma.sync.aligned.row.row.m16n16k16.f32.f32 {%f320, %f319, %f318, %f317, %f316, %f315, %f314, %f313}, {%r164, %r165, %r166, %r167, %r168, %r169, %r170, %r171}, {%r180, %r181, %r180, %r181, %r184, %r185, %r186, %r187}, {%f320, %f319, %f318, %f317, %f316, %f315, %f314, %f313};
$L__BB2_16:
	add.s32 	%r231, %r231, 16;
	shl.b32 	%r188, %r36, 4;
	add.s32 	%r230, %r230, %r188;
	add.s32 	%r229, %r229, 1;
	setp.ne.s32 	%p13, %r229, 0;
	@%p13 bra 	$L__BB2_14;
$L__BB2_17:
	ld.param.u32 	%r220, [_Z14wmma_safe_modeP6__halfS0_PfiiiffPi_param_4];
	shl.b32 	%r34, %r1, 4;
	mov.u32 	%r189, %ctaid.y;
	mov.u32 	%r190, %ntid.y;
	mov.u32 	%r191, %tid.y;
	mad.lo.s32 	%r192, %r189, %r190, %r191;
	shl.b32 	%r35, %r192, 4;
	setp.ge.s32 	%p14, %r34, %r36;
	setp.ge.s32 	%p15, %r35, %r220;
	or.pred  	%p16, %p14, %p15;
	@%p16 bra 	$L__BB2_35;
	ld.param.f32 	%f296, [_Z14wmma_safe_modeP6__halfS0_PfiiiffPi_param_7];
	ld.param.f32 	%f295, [_Z14wmma_safe_modeP6__halfS0_PfiiiffPi_param_6];
	ld.param.u64 	%rd86, [_Z14wmma_safe_modeP6__halfS0_PfiiiffPi_param_2];
	cvt.u64.u32 	%rd55, %r34;
	mul.lo.s32 	%r194, %r36, %r35;
	cvt.u64.u32 	%rd56, %r194;
	add.s64 	%rd57, %rd56, %rd55;
	cvta.to.global.u64 	%rd58, %rd86;
	shl.b64 	%rd59, %rd57, 2;
	add.s64 	%rd2, %rd58, %rd59;
	wmma.load.c.sync.aligned.row.m16n16k16.global.f32 	{%f262, %f263, %f264, %f265, %f266, %f267, %f268, %f269}, [%rd2], %r36;
	wmma.load.c.sync.aligned.row.m16n16k16.global.f32 	{%f270, %f271, %f272, %f273, %f274, %f275, %f276, %f277}, [%rd2], %r36;
	mul.f32 	%f278, %f296, %f262;
	fma.rn.f32 	%f279, %f295, %f328, %f278;
	mul.f32 	%f280, %f296, %f263;
	fma.rn.f32 	%f241, %f295, %f327, %f280;
	mul.f32 	%f281, %f296, %f264;
	fma.rn.f32 	%f242, %f295, %f326, %f281;
	mul.f32 	%f282, %f296, %f265;
	fma.rn.f32 	%f243, %f295, %f325, %f282;
	mul.f32 	%f283, %f296, %f266;
	fma.rn.f32 	%f244, %f295, %f324, %f283;
	mul.f32 	%f284, %f296, %f267;
	fma.rn.f32 	%f245, %f295, %f323, %f284;
	mul.f32 	%f285, %f296, %f268;
	fma.rn.f32 	%f246, %f295, %f322, %f285;
	mul.f32 	%f286, %f296, %f269;
	fma.rn.f32 	%f247, %f295, %f321, %f286;
	mul.f32 	%f287, %f296, %f270;
	fma.rn.f32 	%f248, %f295, %f320, %f287;
	mul.f32 	%f288, %f296, %f271;
	fma.rn.f32 	%f249, %f295, %f319, %f288;
	mul.f32 	%f289, %f296, %f272;
	fma.rn.f32 	%f250, %f295, %f318, %f289;
	mul.f32 	%f290, %f296, %f273;
	fma.rn.f32 	%f251, %f295, %f317, %f290;
	mul.f32 	%f291, %f296, %f274;
	fma.rn.f32 	%f252, %f295, %f316, %f291;
	mul.f32 	%f292, %f296, %f275;
	fma.rn.f32 	%f253, %f295, %f315, %f292;
	mul.f32 	%f293, %f296, %f276;
	fma.rn.f32 	%f254, %f295, %f314, %f293;
	mul.f32 	%f294, %f296, %f277;
	fma.rn.f32 	%f255, %f295, %f313, %f294;
	bar.sync 	0;
	setp.eq.f32 	%p17, %f279, %f244;
	@%p17 bra 	$L__BB2_20;
	mov.u64 	%rd60, $str;
	cvta.global.u64 	%rd61, %rd60;
	{ // callseq 0, 0
	.param .b64 param0;
	st.param.b64 	[param0], %rd61;
	.param .b64 param1;
	st.param.b64 	[param1], 0;
	.param .b32 retval0;
	call.uni (retval0), 
	vprintf, 
	(
	param0, 
	param1
	);
	ld.param.b32 	%r195, [retval0];
	} // callseq 0
	mov.b32 	%r197, 1;
	st.global.u32 	[%rd1], %r197;
$L__BB2_20:
	setp.eq.f32 	%p18, %f248, %f252;
	@%p18 bra 	$L__BB2_22;
	mov.u64 	%rd62, $str$1;
	cvta.global.u64 	%rd63, %rd62;
	{ // callseq 1, 0
	.param .b64 param0;
	st.param.b64 	[param0], %rd63;
	.param .b64 param1;
	st.param.b64 	[param1], 0;
	.param .b32 retval0;
	call.uni (retval0), 
	vprintf, 
	(
	param0, 
	param1
	);
	ld.param.b32 	%r198, [retval0];
	} // callseq 1
	mov.b32 	%r200, 1;
	st.global.u32 	[%rd1], %r200;
$L__BB2_22:
	setp.eq.f32 	%p19, %f241, %f245;
	@%p19 bra 	$L__BB2_24;
	mov.u64 	%rd64, $str;
	cvta.global.u64 	%rd65, %rd64;
	{ // callseq 2, 0
	.param .b64 param0;
	st.param.b64 	[param0], %rd65;
	.param .b64 param1;
	st.param.b64 	[param1], 0;
	.param .b32 retval0;
	call.uni (retval0), 
	vprintf, 
	(
	param0, 
	param1
	);
	ld.param.b32 	%r201, [retval0];
	} // callseq 2
	mov.b32 	%r203, 1;
	st.global.u32 	[%rd1], %r203;
$L__BB2_24:
	setp.eq.f32 	%p20, %f249, %f253;
	@%p20 bra 	$L__BB2_26;
	mov.u64 	%rd66, $str$1;
	cvta.global.u64 	%rd67, %rd66;
	{ // callseq 3, 0
	.param .b64 param0;
	st.param.b64 	[param0], %rd67;
	.param .b64 param1;
	st.param.b64 	[param1], 0;
	.param .b32 retval0;
	call.uni (retval0), 
	vprintf, 
	(
	param0, 
	param1
	);
	ld.param.b32 	%r204, [retval0];
	} // callseq 3
	mov.b32 	%r206, 1;
	st.global.u32 	[%rd1], %r206;
$L__BB2_26:
	setp.eq.f32 	%p21, %f242, %f246;
	@%p21 bra 	$L__BB2_28;
	mov.u64 	%rd68, $str;
	cvta.global.u64 	%rd69, %rd68;
	{ // callseq 4, 0
	.param .b64 param0;
	st.param.b64 	[param0], %rd69;
	.param .b64 param1;
	st.param.b64 	[param1], 0;
	.param .b32 retval0;
	call.uni (retval0), 
	vprintf, 
	(
	param0, 
	param1
	);
	ld.param.b32 	%r207, [retval0];
	} // callseq 4
	mov.b32 	%r209, 1;
	st.global.u32 	[%rd1], %r209;
$L__BB2_28:
	setp.eq.f32 	%p22, %f250, %f254;
	@%p22 bra 	$L__BB2_30;
	mov.u64 	%rd70, $str$1;
	cvta.global.u64 	%rd71, %rd70;
	{ // callseq 5, 0
	.param .b64 param0;
	st.param.b64 	[param0], %rd71;
	.param .b64 param1;
	st.param.b64 	[param1], 0;
	.param .b32 retval0;
	call.uni (retval0), 
	vprintf, 
	(
	param0, 
	param1
	);
	ld.param.b32 	%r210, [retval0];
	} // callseq 5
	mov.b32 	%r212, 1;
	st.global.u32 	[%rd1], %r212;
$L__BB2_30:
	setp.eq.f32 	%p23, %f243, %f247;
	@%p23 bra 	$L__BB2_32;
	mov.u64 	%rd72, $str;
	cvta.global.u64 	%rd73, %rd72;
	{ // callseq 6, 0
	.param .b64 param0;
	st.param.b64 	[param0], %rd73;
	.param .b64 param1;
	st.param.b64 	[param1], 0;
	.param .b32 retval0;
	call.uni (retval0), 
	vprintf, 
	(
	param0, 
	param1
	);
	ld.param.b32 	%r213, [retval0];
	} // callseq 6
	mov.b32 	%r215, 1;
	st.global.u32 	[%rd1], %r215;
$L__BB2_32:
	setp.eq.f32 	%p24, %f251, %f255;
	@%p24 bra 	$L__BB2_34;
	mov.u64 	%rd74, $str$1;
	cvta.global.u64 	%rd75, %rd74;
	{ // callseq 7, 0
	.param .b64 param0;
	st.param.b64 	[param0], %rd75;
	.param .b64 param1;
	st.param.b64 	[param1], 0;
	.param .b32 retval0;
	call.uni (retval0), 
	vprintf, 
	(
	param0, 
	param1
	);
	ld.param.b32 	%r216, [retval0];
	} // callseq 7
	mov.b32 	%r218, 1;
	st.global.u32 	[%rd1], %r218;
$L__BB2_34:
	bar.sync 	0;
	wmma.store.d.sync.aligned.row.m16n16k16.global.f32 	[%rd2], {%f252, %f253, %f254, %f255, %f244, %f245, %f246, %f247}, %r36;
$L__BB2_35:
	ret;

}
	// .globl	_Z17convertFp32ToFp16P6__halfPfi
.visible .entry _Z17convertFp32ToFp16P6__halfPfi(
	.param .u64 .ptr .align 1 _Z17convertFp32ToFp16P6__halfPfi_param_0,
	.param .u64 .ptr .align 1 _Z17convertFp32ToFp16P6__halfPfi_param_1,
	.param .u32 _Z17convertFp32ToFp16P6__halfPfi_param_2
)
{
	.reg .pred 	%p<2>;
	.reg .b16 	%rs<2>;
	.reg .b32 	%r<6>;
	.reg .b32 	%f<2>;
	.reg .b64 	%rd<9>;

	ld.param.u64 	%rd1, [_Z17convertFp32ToFp16P6__halfPfi_param_0];
	ld.param.u64 	%rd2, [_Z17convertFp32ToFp16P6__halfPfi_param_1];
	ld.param.u32 	%r2, [_Z17convertFp32ToFp16P6__halfPfi_param_2];
	mov.u32 	%r3, %ntid.x;
	mov.u32 	%r4, %ctaid.x;
	mov.u32 	%r5, %tid.x;
	mad.lo.s32 	%r1, %r3, %r4, %r5;
	setp.ge.s32 	%p1, %r1, %r2;
	@%p1 bra 	$L__BB3_2;
	cvta.to.global.u64 	%rd3, %rd2;
	cvta.to.global.u64 	%rd4, %rd1;
	mul.wide.s32 	%rd5, %r1, 2;
	add.s64 	%rd6, %rd4, %rd5;
	mul.wide.s32 	%rd7, %r1, 4;
	add.s64 	%rd8, %rd3, %rd7;
	ld.global.f32 	%f1, [%rd8];
	// begin inline asm
	{  cvt.rn.f16.f32 %rs1, %f1;}

	// end inline asm
	st.global.u16 	[%rd6], %rs1;
$L__BB3_2:
	ret;

}


// ===== COMPILED SASS (sm_100) =====

	.target	sm_100

	.elftype	@"ET_EXEC"


//--------------------- .note.nv.tkinfo           --------------------------
	.section	.note.nv.tkinfo,"",@"SHT_NOTE"
	.sectionflags	@"SHF_NOTE_NV_TKINFO"
	.tkinfo
        /*0018*/ 	.word	0x00000002
        /*0030*/ 	.string	""
        /*0030*/ 	.string	"ptxas"
        /*0030*/ 	.string	"Cuda compilation tools, release 13.0, V13.0.88"
        /*0030*/ 	.string	"Build cuda_13.0.r13.0/compiler.36424714_0"
        /*0030*/ 	.string	"-arch sm_100 -m 64 "



//--------------------- .note.nv.cuinfo           --------------------------
	.section	.note.nv.cuinfo,"",@"SHT_NOTE"
	.sectionflags	@"SHF_NOTE_NV_CUINFO"
        /*0018*/ 	.short	0x0002
        /*001a*/ 	.short	0x0064
        /*001c*/ 	.short	0x0082
	.zero		2


//--------------------- .nv.info                  --------------------------
	.section	.nv.info,"",@"SHT_CUDA_INFO"
	.align	4


	//----- nvinfo : EIATTR_REGCOUNT
	.align		4
        /*0000*/ 	.byte	0x04, 0x2f
        /*0002*/ 	.short	(.L_3 - .L_2)
	.align		4
.L_2:
        /*0004*/ 	.word	index@(_Z12wmma_exampleP6__halfS0_Pfiiiff)
        /*0008*/ 	.word	0x00000020


	//----- nvinfo : EIATTR_FRAME_SIZE
	.align		4
.L_3:
        /*000c*/ 	.byte	0x04, 0x11
        /*000e*/ 	.short	(.L_5 - .L_4)
	.align		4
.L_4:
        /*0010*/ 	.word	index@(_Z12wmma_exampleP6__halfS0_Pfiiiff)
        /*0014*/ 	.word	0x00000000


	//----- nvinfo : EIATTR_REGCOUNT
	.align		4
.L_5:
        /*0018*/ 	.byte	0x04, 0x2f
        /*001a*/ 	.short	(.L_7 - .L_6)
	.align		4
.L_6:
        /*001c*/ 	.word	index@(_Z19wmma_fault_tolerantP6__halfS0_PfiiiffPiS2_)
        /*0020*/ 	.word	0x00000030


	//----- nvinfo : EIATTR_FRAME_SIZE
	.align		4
.L_7:
        /*0024*/ 	.byte	0x04, 0x11
        /*0026*/ 	.short	(.L_9 - .L_8)
	.align		4
.L_8:
        /*0028*/ 	.word	index@(_Z19wmma_fault_tolerantP6__halfS0_PfiiiffPiS2_)
        /*002c*/ 	.word	0x00000000


	//----- nvinfo : EIATTR_REGCOUNT
	.align		4
.L_9:
        /*0030*/ 	.byte	0x04, 0x2f
        /*0032*/ 	.short	(.L_11 - .L_10)
	.align		4
.L_10:
        /*0034*/ 	.word	index@(_Z14wmma_safe_modeP6__halfS0_PfiiiffPi)
        /*0038*/ 	.word	0x00000028


	//----- nvinfo : EIATTR_FRAME_SIZE
	.align		4
.L_11:
        /*003c*/ 	.byte	0x04, 0x11
        /*003e*/ 	.short	(.L_13 - .L_12)
	.align		4
.L_12:
        /*0040*/ 	.word	index@(_Z14wmma_safe_modeP6__halfS0_PfiiiffPi)
        /*0044*/ 	.word	0x00000000


	//----- nvinfo : EIATTR_REGCOUNT
	.align		4
.L_13:
        /*0048*/ 	.byte	0x04, 0x2f
        /*004a*/ 	.short	(.L_15 - .L_14)
	.align		4
.L_14:
        /*004c*/ 	.word	index@(_Z17convertFp32ToFp16P6__halfPfi)
        /*0050*/ 	.word	0x0000000a


	//----- nvinfo : EIATTR_FRAME_SIZE
	.align		4
.L_15:
        /*0054*/ 	.byte	0x04, 0x11
        /*0056*/ 	.short	(.L_17 - .L_16)
	.align		4
.L_16:
        /*0058*/ 	.word	index@(_Z17convertFp32ToFp16P6__halfPfi)
        /*005c*/ 	.word	0x00000000


	//----- nvinfo : EIATTR_MIN_STACK_SIZE
	.align		4
.L_17:
        /*0060*/ 	.byte	0x04, 0x12
        /*0062*/ 	.short	(.L_19 - .L_18)
	.align		4
.L_18:
        /*0064*/ 	.word	index@(_Z17convertFp32ToFp16P6__halfPfi)
        /*0068*/ 	.word	0x00000000


	//----- nvinfo : EIATTR_MIN_STACK_SIZE
	.align		4
.L_19:
        /*006c*/ 	.byte	0x04, 0x12
        /*006e*/ 	.short	(.L_21 - .L_20)
	.align		4
.L_20:
        /*0070*/ 	.word	index@(_Z14wmma_safe_modeP6__halfS0_PfiiiffPi)
        /*0074*/ 	.word	0x00000000


	//----- nvinfo : EIATTR_MIN_STACK_SIZE
	.align		4
.L_21:
        /*0078*/ 	.byte	0x04, 0x12
        /*007a*/ 	.short	(.L_23 - .L_22)
	.align		4
.L_22:
        /*007c*/ 	.word	index@(_Z19wmma_fault_tolerantP6__halfS0_PfiiiffPiS2_)
        /*0080*/ 	.word	0x00000000


	//----- nvinfo : EIATTR_MIN_STACK_SIZE
	.align		4
.L_23:
        /*0084*/ 	.byte	0x04, 0x12
        /*0086*/ 	.short	(.L_25 - .L_24)
	.align		4
.L_24:
        /*0088*/ 	.word	index@(_Z12wmma_exampleP6__halfS0_Pfiiiff)
        /*008c*/ 	.word	0x00000000
.L_25:


//--------------------- .nv.compat                --------------------------
	.section	.nv.compat,"",@"SHT_CUDA_COMPAT_INFO"
	.align	4
        /*0000*/ 	.byte	0x02, 0x09, 0x00, 0x00, 0x02, 0x02, 0x01, 0x00, 0x02, 0x05, 0x05, 0x00, 0x03, 0x07, 0x01, 0x01
        /*0010*/ 	.byte	0x02, 0x03, 0x00, 0x00, 0x02, 0x06, 0x01, 0x00, 0x04, 0x0b, 0x08, 0x00, 0x09, 0x00, 0x00, 0x00
        /*0020*/ 	.byte	0x00, 0x00, 0x00, 0x00


//--------------------- .nv.info._Z17convertFp32ToFp16P6__halfPfi --------------------------
	.section	.nv.info._Z17convertFp32ToFp16P6__halfPfi,"",@"SHT_CUDA_INFO"
	.sectionflags	@""
	.align	4


	//----- nvinfo : EIATTR_CUDA_API_VERSION
	.align		4
        /*0000*/ 	.byte	0x04, 0x37
        /*0002*/ 	.short	(.L_27 - .L_26)
.L_26:
        /*0004*/ 	.word	0x00000082


	//----- nvinfo : EIATTR_KPARAM_INFO
	.align		4
.L_27:
        /*0008*/ 	.byte	0x04, 0x17
        /*000a*/ 	.short	(.L_29 - .L_28)
.L_28:
        /*000c*/ 	.word	0x00000000
        /*0010*/ 	.short	0x0002
        /*0012*/ 	.short	0x0010
        /*0014*/ 	.byte	0x00, 0xf0, 0x11, 0x00


	//----- nvinfo : EIATTR_KPARAM_INFO
	.align		4
.L_29:
        /*0018*/ 	.byte	0x04, 0x17
        /*001a*/ 	.short	(.L_31 - .L_30)
.L_30:
        /*001c*/ 	.word	0x00000000
        /*0020*/ 	.short	0x0001
        /*0022*/ 	.short	0x0008
        /*0024*/ 	.byte	0x00, 0xf5, 0x21, 0x00


	//----- nvinfo : EIATTR_KPARAM_INFO
	.align		4
.L_31:
        /*0028*/ 	.byte	0x04, 0x17
        /*002a*/ 	.short	(.L_33 - .L_32)
.L_32:
        /*002c*/ 	.word	0x00000000
        /*0030*/ 	.short	0x0000
        /*0032*/ 	.short	0x0000
        /*0034*/ 	.byte	0x00, 0xf5, 0x21, 0x00


	//----- nvinfo : EIATTR_SPARSE_MMA_MASK
	.align		4
.L_33:
        /*0038*/ 	.byte	0x03, 0x50
        /*003a*/ 	.short	0x0000


	//----- nvinfo : EIATTR_MAXREG_COUNT
	.align		4
        /*003c*/ 	.byte	0x03, 0x1b
        /*003e*/ 	.short	0x00ff


	//----- nvinfo : EIATTR_MERCURY_ISA_VERSION
	.align		4
        /*0040*/ 	.byte	0x03, 0x5f
        /*0042*/ 	.short	0x0101


	//----- nvinfo : EIATTR_VRC_CTA_INIT_COUNT
	.align		4
        /*0044*/ 	.byte	0x02, 0x4a
	.zero		1
	.zero		1


	//----- nvinfo : EIATTR_EXIT_INSTR_OFFSETS
	.align		4
        /*0048*/ 	.byte	0x04, 0x1c
        /*004a*/ 	.short	(.L_35 - .L_34)


	//   ....[0]....
.L_34:
        /*004c*/ 	.word	0x00000070


	//   ....[1]....
        /*0050*/ 	.word	0x00000100


	//----- nvinfo : EIATTR_CBANK_PARAM_SIZE
	.align		4
.L_35:
        /*0054*/ 	.byte	0x03, 0x19
        /*0056*/ 	.short	0x0014


	//----- nvinfo : EIATTR_PARAM_CBANK
	.align		4
        /*0058*/ 	.byte	0x04, 0x0a
        /*005a*/ 	.short	(.L_37 - .L_36)
	.align		4
.L_36:
        /*005c*/ 	.word	index@(.nv.constant0._Z17convertFp32ToFp16P6__halfPfi)
        /*0060*/ 	.short	0x0380
        /*0062*/ 	.short	0x0014


	//----- nvinfo : EIATTR_SW_WAR
	.align		4
.L_37:
        /*0064*/ 	.byte	0x04, 0x36
        /*0066*/ 	.short	(.L_39 - .L_38)
.L_38:
        /*0068*/ 	.word	0x00000008
.L_39:


//--------------------- .nv.info._Z14wmma_safe_modeP6__halfS0_PfiiiffPi --------------------------
	.section	.nv.info._Z14wmma_safe_modeP6__halfS0_PfiiiffPi,"",@"SHT_CUDA_INFO"
	.sectionflags	@""
	.align	4


	//----- nvinfo : EIATTR_CUDA_API_VERSION
	.align		4
        /*0000*/ 	.byte	0x04, 0x37
        /*0002*/ 	.short	(.L_41 - .L_40)
.L_40:
        /*0004*/ 	.word	0x00000082


	//----- nvinfo : EIATTR_KPARAM_INFO
	.align		4
.L_41:
        /*0008*/ 	.byte	0x04, 0x17
        /*000a*/ 	.short	(.L_43 - .L_42)
.L_42:
        /*000c*/ 	.word	0x00000000
        /*0010*/ 	.short	0x0008
        /*0012*/ 	.short	0x0030
        /*0014*/ 	.byte	0x00, 0xf5, 0x21, 0x00


	//----- nvinfo : EIATTR_KPARAM_INFO
	.align		4
.L_43:
        /*0018*/ 	.byte	0x04, 0x17
        /*001a*/ 	.short	(.L_45 - .L_44)
.L_44:
        /*001c*/ 	.word	0x00000000
        /*0020*/ 	.short	0x0007
        /*0022*/ 	.short	0x0028
        /*0024*/ 	.byte	0x00, 0xf0, 0x11, 0x00


	//----- nvinfo : EIATTR_KPARAM_INFO
	.align		4
.L_45:
        /*0028*/ 	.byte	0x04, 0x17
        /*002a*/ 	.short	(.L_47 - .L_46)
.L_46:
        /*002c*/ 	.word	0x00000000
        /*0030*/ 	.short	0x0006
        /*0032*/ 	.short	0x0024
        /*0034*/ 	.byte	0x00, 0xf0, 0x11, 0x00


	//----- nvinfo : EIATTR_KPARAM_INFO
	.align		4
.L_47:
        /*0038*/ 	.byte	0x04, 0x17
        /*003a*/ 	.short	(.L_49 - .L_48)
.L_48:
        /*003c*/ 	.word	0x00000000
        /*0040*/ 	.short	0x0005
        /*0042*/ 	.short	0x0020
        /*0044*/ 	.byte	0x00, 0xf0, 0x11, 0x00


	//----- nvinfo : EIATTR_KPARAM_INFO
	.align		4
.L_49:
        /*0048*/ 	.byte	0x04, 0x17
        /*004a*/ 	.short	(.L_51 - .L_50)
.L_50:
        /*004c*/ 	.word	0x00000000
        /*0050*/ 	.short	0x0004
        /*0052*/ 	.short	0x001c
        /*0054*/ 	.byte	0x00, 0xf0, 0x11, 0x00


	//----- nvinfo : EIATTR_KPARAM_INFO
	.align		4
.L_51:
        /*0058*/ 	.byte	0x04, 0x17
        /*005a*/ 	.short	(.L_53 - .L_52)
.L_52:
        /*005c*/ 	.word	0x00000000
        /*0060*/ 	.short	0x0003
        /*0062*/ 	.short	0x0018
        /*0064*/ 	.byte	0x00, 0xf0, 0x11, 0x00


	//----- nvinfo : EIATTR_KPARAM_INFO
	.align		4
.L_53:
        /*0068*/ 	.byte	0x04, 0x17
        /*006a*/ 	.short	(.L_55 - .L_54)
.L_54:
        /*006c*/ 	.word	0x00000000
        /*0070*/ 	.short	0x0002
        /*0072*/ 	.short	0x0010
        /*0074*/ 	.byte	0x00, 0xf5, 0x21, 0x00


	//----- nvinfo : EIATTR_KPARAM_INFO
	.align		4
.L_55:
        /*0078*/ 	.byte	0x04, 0x17
        /*007a*/ 	.short	(.L_57 - .L_56)
.L_56:
        /*007c*/ 	.word	0x00000000
        /*0080*/ 	.short	0x0001
        /*0082*/ 	.short	0x0008
        /*0084*/ 	.byte	0x00, 0xf5, 0x21, 0x00


	//----- nvinfo : EIATTR_KPARAM_INFO
	.align		4
.L_57:
        /*0088*/ 	.byte	0x04, 0x17
        /*008a*/ 	.short	(.L_59 - .L_58)
.L_58:
        /*008c*/ 	.word	0x00000000
        /*0090*/ 	.short	0x0000
        /*0092*/ 	.short	0x0000
        /*0094*/ 	.byte	0x00, 0xf5, 0x21, 0x00


	//----- nvinfo : EIATTR_SPARSE_MMA_MASK
	.align		4
.L_59:
        /*0098*/ 	.byte	0x03, 0x50
        /*009a*/ 	.short	0x0000


	//----- nvinfo : EIATTR_WMMA_USED
	.align		4
        /*009c*/ 	.byte	0x01, 0x2b
	.zero		2


	//----- nvinfo : EIATTR_MAXREG_COUNT
	.align		4
        /*00a0*/ 	.byte	0x03, 0x1b
        /*00a2*/ 	.short	0x00ff


	//----- nvinfo : EIATTR_NUM_BARRIERS
	.align		4
        /*00a4*/ 	.byte	0x02, 0x4c
        /*00a6*/ 	.byte	0x01
	.zero		1


	//----- nvinfo : EIATTR_EXTERNS
	.align		4
        /*00a8*/ 	.byte	0x04, 0x0f
        /*00aa*/ 	.short	(.L_61 - .L_60)


	//   ....[0]....
	.align		4
.L_60:
        /*00ac*/ 	.word	index@(vprintf)


	//----- nvinfo : EIATTR_MERCURY_ISA_VERSION
	.align		4
.L_61:
        /*00b0*/ 	.byte	0x03, 0x5f
        /*00b2*/ 	.short	0x0101


	//----- nvinfo : EIATTR_VRC_CTA_INIT_COUNT
	.align		4
        /*00b4*/ 	.byte	0x02, 0x4a
	.zero		1
	.zero		1


	//----- nvinfo : EIATTR_SYSCALL_OFFSETS
	.align		4
        /*00b8*/ 	.byte	0x04, 0x46
        /*00ba*/ 	.short	(.L_63 - .L_62)


	//   ....[0]....
.L_62:
        /*00bc*/ 	.word	0x00001680


	//   ....[1]....
        /*00c0*/ 	.word	0x00001770


	//   ....[2]....
        /*00c4*/ 	.word	0x00001860


	//   ....[3]....
        /*00c8*/ 	.word	0x00001950


	//   ....[4]....
        /*00cc*/ 	.word	0x00001a40


	//   ....[5]....
        /*00d0*/ 	.word	0x00001b30


	//   ....[6]....
        /*00d4*/ 	.word	0x00001c20


	//   ....[7]....
        /*00d8*/ 	.word	0x00001d10


	//----- nvinfo : EIATTR_EXIT_INSTR_OFFSETS
	.align		4
.L_63:
        /*00dc*/ 	.byte	0x04, 0x1c
        /*00de*/ 	.short	(.L_65 - .L_64)


	//   ....[0]....
.L_64:
        /*00e0*/ 	.word	0x000012e0


	//   ....[1]....
        /*00e4*/ 	.word	0x00001e60


	//----- nvinfo : EIATTR_CRS_STACK_SIZE
	.align		4
.L_65:
        /*00e8*/ 	.byte	0x04, 0x1e
        /*00ea*/ 	.short	(.L_67 - .L_66)
.L_66:
        /*00ec*/ 	.word	0x00000000


	//----- nvinfo : EIATTR_CBANK_PARAM_SIZE
	.align		4
.L_67:
        /*00f0*/ 	.byte	0x03, 0x19
        /*00f2*/ 	.short	0x0038


	//----- nvinfo : EIATTR_PARAM_CBANK
	.align		4
        /*00f4*/ 	.byte	0x04, 0x0a
        /*00f6*/ 	.short	(.L_69 - .L_68)
	.align		4
.L_68:
        /*00f8*/ 	.word	index@(.nv.constant0._Z14wmma_safe_modeP6__halfS0_PfiiiffPi)
        /*00fc*/ 	.short	0x0380
        /*00fe*/ 	.short	0x0038


	//----- nvinfo : EIATTR_SW_WAR
	.align		4
.L_69:
        /*0100*/ 	.byte	0x04, 0x36
        /*0102*/ 	.short	(.L_71 - .L_70)
.L_70:
        /*0104*/ 	.word	0x00000008
.L_71:


//--------------------- .nv.info._Z19wmma_fault_tolerantP6__halfS0_PfiiiffPiS2_ --------------------------
	.section	.nv.info._Z19wmma_fault_tolerantP6__halfS0_PfiiiffPiS2_,"",@"SHT_CUDA_INFO"
	.sectionflags	@""
	.align	4


	//----- nvinfo : EIATTR_CUDA_API_VERSION
	.align		4
        /*0000*/ 	.byte	0x04, 0x37
        /*0002*/ 	.short	(.L_73 - .L_72)
.L_72:
        /*0004*/ 	.word	0x00000082


	//----- nvinfo : EIATTR_KPARAM_INFO
	.align		4
.L_73:
        /*0008*/ 	.byte	0x04, 0x17
        /*000a*/ 	.short	(.L_75 - .L_74)
.L_74:
        /*000c*/ 	.word	0x00000000
        /*0010*/ 	.short	0x0009
        /*0012*/ 	.short	0x0038
        /*0014*/ 	.byte	0x00, 0xf5, 0x21, 0x00


	//----- nvinfo : EIATTR_KPARAM_INFO
	.align		4
.L_75:
        /*0018*/ 	.byte	0x04, 0x17
        /*001a*/ 	.short	(.L_77 - .L_76)
.L_76:
        /*001c*/ 	.word	0x00000000
        /*0020*/ 	.short	0x0008
        /*0022*/ 	.short	0x0030
        /*0024*/ 	.byte	0x00, 0xf5, 0x21, 0x00


	//----- nvinfo : EIATTR_KPARAM_INFO
	.align		4
.L_77:
        /*0028*/ 	.byte	0x04, 0x17
        /*002a*/ 	.short	(.L_79 - .L_78)
.L_78:
        /*002c*/ 	.word	0x00000000
        /*0030*/ 	.short	0x0007
        /*0032*/ 	.short	0x0028
        /*0034*/ 	.byte	0x00, 0xf0, 0x11, 0x00


	//----- nvinfo : EIATTR_KPARAM_INFO
	.align		4
.L_79:
        /*0038*/ 	.byte	0x04, 0x17
        /*003a*/ 	.short	(.L_81 - .L_80)
.L_80:
        /*003c*/ 	.word	0x00000000
        /*0040*/ 	.short	0x0006
        /*0042*/ 	.short	0x0024
        /*0044*/ 	.byte	0x00, 0xf0, 0x11, 0x00


	//----- nvinfo : EIATTR_KPARAM_INFO
	.align		4
.L_81:
        /*0048*/ 	.byte	0x04, 0x17
        /*004a*/ 	.short	(.L_83 - .L_82)
.L_82:
        /*004c*/ 	.word	0x00000000
        /*0050*/ 	.short	0x0005
        /*0052*/ 	.short	0x0020
        /*0054*/ 	.byte	0x00, 0xf0, 0x11, 0x00


	//----- nvinfo : EIATTR_KPARAM_INFO
	.align		4
.L_83:
        /*0058*/ 	.byte	0x04, 0x17
        /*005a*/ 	.short	(.L_85 - .L_84)
.L_84:
        /*005c*/ 	.word	0x00000000
        /*0060*/ 	.short	0x0004
        /*0062*/ 	.short	0x001c
        /*0064*/ 	.byte	0x00, 0xf0, 0x11, 0x00


	//----- nvinfo : EIATTR_KPARAM_INFO
	.align		4
.L_85:
        /*0068*/ 	.byte	0x04, 0x17
        /*006a*/ 	.short	(.L_87 - .L_86)
.L_86:
        /*006c*/ 	.word	0x00000000
        /*0070*/ 	.short	0x0003
        /*0072*/ 	.short	0x0018
        /*0074*/ 	.byte	0x00, 0xf0, 0x11, 0x00


	//----- nvinfo : EIATTR_KPARAM_INFO
	.align		4
.L_87:
        /*0078*/ 	.byte	0x04, 0x17
        /*007a*/ 	.short	(.L_89 - .L_88)
.L_88:
        /*007c*/ 	.word	0x00000000
        /*0080*/ 	.short	0x0002
        /*0082*/ 	.short	0x0010
        /*0084*/ 	.byte	0x00, 0xf5, 0x21, 0x00


	//----- nvinfo : EIATTR_KPARAM_INFO
	.align		4
.L_89:
        /*0088*/ 	.byte	0x04, 0x17
        /*008a*/ 	.short	(.L_91 - .L_90)
.L_90:
        /*008c*/ 	.word	0x00000000
        /*0090*/ 	.short	0x0001
        /*0092*/ 	.short	0x0008
        /*0094*/ 	.byte	0x00, 0xf5, 0x21, 0x00


	//----- nvinfo : EIATTR_KPARAM_INFO
	.align		4
.L_91:
        /*0098*/ 	.byte	0x04, 0x17
        /*009a*/ 	.short	(.L_93 - .L_92)
.L_92:
        /*009c*/ 	.word	0x00000000
        /*00a0*/ 	.short	0x0000
        /*00a2*/ 	.short	0x0000
        /*00a4*/ 	.byte	0x00, 0xf5, 0x21, 0x00


	//----- nvinfo : EIATTR_SPARSE_MMA_MASK
	.align		4
.L_93:
        /*00a8*/ 	.byte	0x03, 0x50
        /*00aa*/ 	.short	0x0000


	//----- nvinfo : EIATTR_WMMA_USED
	.align		4
        /*00ac*/ 	.byte	0x01, 0x2b
	.zero		2


	//----- nvinfo : EIATTR_MAXREG_COUNT
	.align		4
        /*00b0*/ 	.byte	0x03, 0x1b
        /*00b2*/ 	.short	0x00ff


	//----- nvinfo : EIATTR_NUM_BARRIERS
	.align		4
        /*00b4*/ 	.byte	0x02, 0x4c
        /*00b6*/ 	.byte	0x01
	.zero		1


	//----- nvinfo : EIATTR_MERCURY_ISA_VERSION
	.align		4
        /*00b8*/ 	.byte	0x03, 0x5f
        /*00ba*/ 	.short	0x0101


	//----- nvinfo : EIATTR_VRC_CTA_INIT_COUNT
	.align		4
        /*00bc*/ 	.byte	0x02, 0x4a
	.zero		1
	.zero		1


	//----- nvinfo : EIATTR_EXIT_INSTR_OFFSETS
	.align		4
        /*00c0*/ 	.byte	0x04, 0x1c
        /*00c2*/ 	.short	(.L_95 - .L_94)


	//   ....[0]....
.L_94:
        /*00c4*/ 	.word	0x00001260


	//   ....[1]....
        /*00c8*/ 	.word	0x00002fa0


	//   ....[2]....
        /*00cc*/ 	.word	0x00003090


	//----- nvinfo : EIATTR_CRS_STACK_SIZE
	.align		4
.L_95:
        /*00d0*/ 	.byte	0x04, 0x1e
        /*00d2*/ 	.short	(.L_97 - .L_96)
.L_96:
        /*00d4*/ 	.word	0x00000000


	//----- nvinfo : EIATTR_CBANK_PARAM_SIZE
	.align		4
.L_97:
        /*00d8*/ 	.byte	0x03, 0x19
        /*00da*/ 	.short	0x0040


	//----- nvinfo : EIATTR_PARAM_CBANK
	.align		4
        /*00dc*/ 	.byte	0x04, 0x0a
        /*00de*/ 	.short	(.L_99 - .L_98)
	.align		4
.L_98:
        /*00e0*/ 	.word	index@(.nv.constant0._Z19wmma_fault_tolerantP6__halfS0_PfiiiffPiS2_)
        /*00e4*/ 	.short	0x0380
        /*00e6*/ 	.short	0x0040


	//----- nvinfo : EIATTR_SW_WAR
	.align		4
.L_99:
        /*00e8*/ 	.byte	0x04, 0x36
        /*00ea*/ 	.short	(.L_101 - .L_100)
.L_100:
        /*00ec*/ 	.word	0x00000008
.L_101:


//--------------------- .nv.info._Z12wmma_exampleP6__halfS0_Pfiiiff --------------------------
	.section	.nv.info._Z12wmma_exampleP6__halfS0_Pfiiiff,"",@"SHT_CUDA_INFO"
	.sectionflags	@""
	.align	4


	//----- nvinfo : EIATTR_CUDA_API_VERSION
	.align		4
        /*0000*/ 	.byte	0x04, 0x37
        /*0002*/ 	.short	(.L_103 - .L_102)
.L_102:
        /*0004*/ 	.word	0x00000082


	//----- nvinfo : EIATTR_KPARAM_INFO
	.align		4
.L_103:
        /*0008*/ 	.byte	0x04, 0x17
        /*000a*/ 	.short	(.L_105 - .L_104)
.L_104:
        /*000c*/ 	.word	0x00000000
        /*0010*/ 	.short	0x0007
        /*0012*/ 	.short	0x0028
        /*0014*/ 	.byte	0x00, 0xf0, 0x11, 0x00


	//----- nvinfo : EIATTR_KPARAM_INFO
	.align		4
.L_105:
        /*0018*/ 	.byte	0x04, 0x17
        /*001a*/ 	.short	(.L_107 - .L_106)
.L_106:
        /*001c*/ 	.word	0x00000000
        /*0020*/ 	.short	0x0006
        /*0022*/ 	.short	0x0024
        /*0024*/ 	.byte	0x00, 0xf0, 0x11, 0x00


	//----- nvinfo : EIATTR_KPARAM_INFO
	.align		4
.L_107:
        /*0028*/ 	.byte	0x04, 0x17
        /*002a*/ 	.short	(.L_109 - .L_108)
.L_108:
        /*002c*/ 	.word	0x00000000
        /*0030*/ 	.short	0x0005
        /*0032*/ 	.short	0x0020
        /*0034*/ 	.byte	0x00, 0xf0, 0x11, 0x00


	//----- nvinfo : EIATTR_KPARAM_INFO
	.align		4
.L_109:
        /*0038*/ 	.byte	0x04, 0x17
        /*003a*/ 	.short	(.L_111 - .L_110)
.L_110:
        /*003c*/ 	.word	0x00000000
        /*0040*/ 	.short	0x0004
        /*0042*/ 	.short	0x001c
        /*0044*/ 	.byte	0x00, 0xf0, 0x11, 0x00


	//----- nvinfo : EIATTR_KPARAM_INFO
	.align		4
.L_111:
        /*0048*/ 	.byte	0x04, 0x17
        /*004a*/ 	.short	(.L_113 - .L_112)
.L_112:
        /*004c*/ 	.word	0x00000000
        /*0050*/ 	.short	0x0003
        /*0052*/ 	.short	0x0018
        /*0054*/ 	.byte	0x00, 0xf0, 0x11, 0x00


	//----- nvinfo : EIATTR_KPARAM_INFO
	.align		4
.L_113:
        /*0058*/ 	.byte	0x04, 0x17
        /*005a*/ 	.short	(.L_115 - .L_114)
.L_114:
        /*005c*/ 	.word	0x00000000
        /*0060*/ 	.short	0x0002
        /*0062*/ 	.short	0x0010
        /*0064*/ 	.byte	0x00, 0xf5, 0x21, 0x00


	//----- nvinfo : EIATTR_KPARAM_INFO
	.align		4
.L_115:
        /*0068*/ 	.byte	0x04, 0x17
        /*006a*/ 	.short	(.L_117 - .L_116)
.L_116:
        /*006c*/ 	.word	0x00000000
        /*0070*/ 	.short	0x0001
        /*0072*/ 	.short	0x0008
        /*0074*/ 	.byte	0x00, 0xf5, 0x21, 0x00


	//----- nvinfo : EIATTR_KPARAM_INFO
	.align		4
.L_117:
        /*0078*/ 	.byte	0x04, 0x17
        /*007a*/ 	.short	(.L_119 - .L_118)
.L_118:
        /*007c*/ 	.word	0x00000000
        /*0080*/ 	.short	0x0000
        /*0082*/ 	.short	0x0000
        /*0084*/ 	.byte	0x00, 0xf5, 0x21, 0x00


	//----- nvinfo : EIATTR_SPARSE_MMA_MASK
	.align		4
.L_119:
        /*0088*/ 	.byte	0x03, 0x50
        /*008a*/ 	.short	0x0000


	//----- nvinfo : EIATTR_WMMA_USED
	.align		4
        /*008c*/ 	.byte	0x01, 0x2b
	.zero		2


	//----- nvinfo : EIATTR_MAXREG_COUNT
	.align		4
        /*0090*/ 	.byte	0x03, 0x1b
        /*0092*/ 	.short	0x00ff


	//----- nvinfo : EIATTR_MERCURY_ISA_VERSION
	.align		4
        /*0094*/ 	.byte	0x03, 0x5f
        /*0096*/ 	.short	0x0101


	//----- nvinfo : EIATTR_VRC_CTA_INIT_COUNT
	.align		4
        /*0098*/ 	.byte	0x02, 0x4a
	.zero		1
	.zero		1


	//----- nvinfo : EIATTR_EXIT_INSTR_OFFSETS
	.align		4
        /*009c*/ 	.byte	0x04, 0x1c
        /*009e*/ 	.short	(.L_121 - .L_120)


	//   ....[0]....
.L_120:
        /*00a0*/ 	.word	0x00001170


	//   ....[1]....
        /*00a4*/ 	.word	0x00001420


	//----- nvinfo : EIATTR_CRS_STACK_SIZE
	.align		4
.L_121:
        /*00a8*/ 	.byte	0x04, 0x1e
        /*00aa*/ 	.short	(.L_123 - .L_122)
.L_122:
        /*00ac*/ 	.word	0x00000000


	//----- nvinfo : EIATTR_CBANK_PARAM_SIZE
	.align		4
.L_123:
        /*00b0*/ 	.byte	0x03, 0x19
        /*00b2*/ 	.short	0x002c


	//----- nvinfo : EIATTR_PARAM_CBANK
	.align		4
        /*00b4*/ 	.byte	0x04, 0x0a
        /*00b6*/ 	.short	(.L_125 - .L_124)
	.align		4
.L_124:
        /*00b8*/ 	.word	index@(.nv.constant0._Z12wmma_exampleP6__halfS0_Pfiiiff)
        /*00bc*/ 	.short	0x0380
        /*00be*/ 	.short	0x002c


	//----- nvinfo : EIATTR_SW_WAR
	.align		4
.L_125:
        /*00c0*/ 	.byte	0x04, 0x36
        /*00c2*/ 	.short	(.L_127 - .L_126)
.L_126:
        /*00c4*/ 	.word	0x00000008
.L_127:


//--------------------- .nv.callgraph             --------------------------
	.section	.nv.callgraph,"",@"SHT_CUDA_CALLGRAPH"
	.align	4
	.sectionentsize	8
	.align		4
        /*0000*/ 	.word	0x00000000
	.align		4
        /*0004*/ 	.word	0xffffffff
	.align		4
        /*0008*/ 	.word	index@(_Z14wmma_safe_modeP6__halfS0_PfiiiffPi)
	.align		4
        /*000c*/ 	.word	index@(vprintf)
	.align		4
        /*0010*/ 	.word	0x00000000
	.align		4
        /*0014*/ 	.word	0xfffffffe
	.align		4
        /*0018*/ 	.word	0x00000000
	.align		4
        /*001c*/ 	.word	0xfffffffd
	.align		4
        /*0020*/ 	.word	0x00000000
	.align		4
        /*0024*/ 	.word	0xfffffffc


//--------------------- .nv.constant4             --------------------------
	.section	.nv.constant4,"a",@progbits
	.align	8
	.align		8
.nv.constant4:
        /*0000*/ 	.dword	$str
	.align		8
        /*0008*/ 	.dword	$str$1
	.align		8
        /*0010*/ 	.dword	vprintf


//--------------------- .text._Z17convertFp32ToFp16P6__halfPfi --------------------------
	.section	.text._Z17convertFp32ToFp16P6__halfPfi,"ax",@progbits
	.align	128
        .global         _Z17convertFp32ToFp16P6__halfPfi
        .type           _Z17convertFp32ToFp16P6__halfPfi,@function
        .size           _Z17convertFp32ToFp16P6__halfPfi,(.L_x_71 - _Z17convertFp32ToFp16P6__halfPfi)
        .other          _Z17convertFp32ToFp16P6__halfPfi,@"STO_CUDA_ENTRY STV_DEFAULT"
_Z17convertFp32ToFp16P6__halfPfi:
.text._Z17convertFp32ToFp16P6__halfPfi:
[----:B------:R-:W-:Y:S01]  /*0000*/  LDC R1, c[0x0][0x37c] ;  /* 0x0000df00ff017b82 */ /* 0x000fe20000000800 */
[----:B------:R-:W0:Y:S01]  /*0010*/  S2R R7, SR_CTAID.X ;  /* 0x0000000000077919 */ /* 0x000e220000002500 */
[----:B------:R-:W0:Y:S01]  /*0020*/  LDCU UR4, c[0x0][0x360] ;  /* 0x00006c00ff0477ac */ /* 0x000e220008000800 */
[----:B------:R-:W0:Y:S01]  /*0030*/  S2R R0, SR_TID.X ;  /* 0x0000000000007919 */ /* 0x000e220000002100 */
[----:B------:R-:W1:Y:S01]  /*0040*/  LDCU UR5, c[0x0][0x390] ;  /* 0x00007200ff0577ac */ /* 0x000e620008000800 */
[----:B0-----:R-:W-:-:S05]  /*0050*/  IMAD R7, R7, UR4, R0 ;  /* 0x0000000407077c24 */ /* 0x001fca000f8e0200 */
[----:B-1----:R-:W-:-:S13]  /*0060*/  ISETP.GE.AND P0, PT, R7, UR5, PT ;  /* 0x0000000507007c0c */ /* 0x002fda000bf06270 */
[----:B------:R-:W-:Y:S05]  /*0070*/  @P0 EXIT ;  /* 0x000000000000094d */ /* 0x000fea0003800000 */
[----:B------:R-:W0:Y:S01]  /*0080*/  LDC.64 R4, c[0x0][0x388] ;  /* 0x0000e200ff047b82 */ /* 0x000e220000000a00 */
[----:B------:R-:W1:Y:S07]  /*0090*/  LDCU.64 UR4, c[0x0][0x358] ;  /* 0x00006b00ff0477ac */ /* 0x000e6e0008000a00 */
[----:B------:R-:W2:Y:S01]  /*00a0*/  LDC.64 R2, c[0x0][0x380] ;  /* 0x0000e000ff027b82 */ /* 0x000ea20000000a00 */
[----:B0-----:R-:W-:-:S06]  /*00b0*/  IMAD.WIDE R4, R7, 0x4, R4 ;  /* 0x0000000407047825 */ /* 0x001fcc00078e0204 */
[----:B-1----:R-:W3:Y:S01]  /*00c0*/  LDG.E R4, desc[UR4][R4.64] ;  /* 0x0000000404047981 */ /* 0x002ee2000c1e1900 */
[----:B--2---:R-:W-:Y:S01]  /*00d0*/  IMAD.WIDE R2, R7, 0x2, R2 ;  /* 0x0000000207027825 */ /* 0x004fe200078e0202 */
[----:B---3--:R-:W-:-:S05]  /*00e0*/  F2FP.F16.F32.PACK_AB R0, RZ, R4 ;  /* 0x00000004ff00723e */ /* 0x008fca00000000ff */
[----:B------:R-:W-:Y:S01]  /*00f0*/  STG.E.U16 desc[UR4][R2.64], R0 ;  /* 0x0000000002007986 */ /* 0x000fe2000c101504 */
[----:B------:R-:W-:Y:S05]  /*0100*/  EXIT ;  /* 0x000000000000794d */ /* 0x000fea0003800000 */
.L_x_0:
[----:B------:R-:W-:-:S00]  /*0110*/  BRA `(.L_x_0) ;  /* 0xfffffffc00fc7947 */ /* 0x000fc0000383ffff */
[----:B------:R-:W-:-:S00]  /*0120*/  NOP ;  /* 0x0000000000007918 */ /* 0x000fc00000000000 */
        /* <DEDUP_REMOVED lines=13> */
.L_x_71:


//--------------------- .text._Z14wmma_safe_modeP6__halfS0_PfiiiffPi --------------------------
	.section	.text._Z14wmma_safe_modeP6__halfS0_PfiiiffPi,"ax",@progbits
	.align	128
        .global         _Z14wmma_safe_modeP6__halfS0_PfiiiffPi
        .type           _Z14wmma_safe_modeP6__halfS0_PfiiiffPi,@function
        .size           _Z14wmma_safe_modeP6__halfS0_PfiiiffPi,(.L_x_72 - _Z14wmma_safe_modeP6__halfS0_PfiiiffPi)
        .other          _Z14wmma_safe_modeP6__halfS0_PfiiiffPi,@"STO_CUDA_ENTRY STV_DEFAULT"
_Z14wmma_safe_modeP6__halfS0_PfiiiffPi:
.text._Z14wmma_safe_modeP6__halfS0_PfiiiffPi:
[----:B------:R-:W0:Y:S01]  /*0000*/  LDC R1, c[0x0][0x37c] ;  /* 0x0000df00ff017b82 */ /* 0x000e220000000800 */
[----:B------:R-:W1:Y:S07]  /*0010*/  S2R R3, SR_TID.X ;  /* 0x0000000000037919 */ /* 0x000e6e0000002100 */
[----:B------:R-:W1:Y:S01]  /*0020*/  S2UR UR4, SR_CTAID.X ;  /* 0x00000000000479c3 */ /* 0x000e620000002500 */
[----:B------:R-:W2:Y:S01]  /*0030*/  LDCU UR6, c[0x0][0x3a0] ;  /* 0x00007400ff0677ac */ /* 0x000ea20008000800 */
[----:B------:R-:W-:Y:S01]  /*0040*/  CS2R R10, SRZ ;  /* 0x00000000000a7805 */ /* 0x000fe2000001ff00 */
[----:B------:R-:W3:Y:S01]  /*0050*/  S2R R5, SR_TID.Y ;  /* 0x0000000000057919 */ /* 0x000ee20000002200 */
[----:B------:R-:W-:-:S02]  /*0060*/  CS2R R8, SRZ ;  /* 0x0000000000087805 */ /* 0x000fc4000001ff00 */
[----:B------:R-:W-:Y:S02]  /*0070*/  CS2R R14, SRZ ;  /* 0x00000000000e7805 */ /* 0x000fe4000001ff00 */
[----:B------:R-:W-:Y:S02]  /*0080*/  CS2R R12, SRZ ;  /* 0x00000000000c7805 */ /* 0x000fe4000001ff00 */
[----:B------:R-:W-:Y:S01]  /*0090*/  CS2R R18, SRZ ;  /* 0x0000000000127805 */ /* 0x000fe2000001ff00 */
[----:B------:R-:W1:Y:S01]  /*00a0*/  LDC R32, c[0x0][0x360] ;  /* 0x0000d800ff207b82 */ /* 0x000e620000000800 */
[----:B------:R-:W-:Y:S02]  /*00b0*/  CS2R R16, SRZ ;  /* 0x0000000000107805 */ /* 0x000fe4000001ff00 */
[----:B------:R-:W-:Y:S01]  /*00c0*/  CS2R R6, SRZ ;  /* 0x0000000000067805 */ /* 0x000fe2000001ff00 */
[----:B------:R-:W4:Y:S04]  /*00d0*/  LDCU.64 UR36, c[0x0][0x358] ;  /* 0x00006b00ff2477ac */ /* 0x000f280008000a00 */
[----:B------:R-:W3:Y:S01]  /*00e0*/  S2UR UR5, SR_CTAID.Y ;  /* 0x00000000000579c3 */ /* 0x000ee20000002600 */
[----:B--2---:R-:W-:-:S07]  /*00f0*/  UISETP.GE.AND UP0, UPT, UR6, 0x1, UPT ;  /* 0x000000010600788c */ /* 0x004fce000bf06270 */
[----:B------:R-:W3:Y:S01]  /*0100*/  LDC R0, c[0x0][0x364] ;  /* 0x0000d900ff007b82 */ /* 0x000ee20000000800 */
[----:B-1----:R-:W-:-:S05]  /*0110*/  IMAD R32, R32, UR4, R3 ;  /* 0x0000000420207c24 */ /* 0x002fca000f8e0203 */
[----:B------:R-:W-:Y:S01]  /*0120*/  SHF.R.U32.HI R32, RZ, 0x5, R32 ;  /* 0x00000005ff207819 */ /* 0x000fe20000011620 */
[----:B---3--:R-:W-:Y:S01]  /*0130*/  IMAD R0, R0, UR5, R5 ;  /* 0x0000000500007c24 */ /* 0x008fe2000f8e0205 */
[----:B------:R-:W-:Y:S01]  /*0140*/  CS2R R4, SRZ ;  /* 0x0000000000047805 */ /* 0x000fe2000001ff00 */
[----:B0---4-:R-:W-:Y:S06]  /*0150*/  BRA.U !UP0, `(.L_x_1) ;  /* 0x00000011083c7547 */ /* 0x011fec000b800000 */
[----:B------:R-:W0:Y:S01]  /*0160*/  LDCU.64 UR8, c[0x0][0x398] ;  /* 0x00007300ff0877ac */ /* 0x000e220008000a00 */
[----:B------:R-:W-:Y:S01]  /*0170*/  IMAD.SHL.U32 R0, R0, 0x10, RZ ;  /* 0x0000001000007824 */ /* 0x000fe200078e00ff */
[----:B------:R-:W-:Y:S01]  /*0180*/  CS2R R18, SRZ ;  /* 0x0000000000127805 */ /* 0x000fe2000001ff00 */
[----:B------:R-:W-:Y:S01]  /*0190*/  IMAD.SHL.U32 R33, R32, 0x10, RZ ;  /* 0x0000001020217824 */ /* 0x000fe200078e00ff */
[----:B------:R-:W-:Y:S01]  /*01a0*/  UISETP.GE.U32.AND UP0, UPT, UR6, 0x31, UPT ;  /* 0x000000310600788c */ /* 0x000fe2000bf06070 */
[----:B------:R-:W-:Y:S01]  /*01b0*/  IMAD.MOV.U32 R26, RZ, RZ, RZ ;  /* 0x000000ffff1a7224 */ /* 0x000fe200078e00ff */
[----:B------:R-:W-:Y:S01]  /*01c0*/  UIADD3 UR4, UPT, UPT, UR6, -0x1, URZ ;  /* 0xffffffff06047890 */ /* 0x000fe2000fffe0ff */
[----:B------:R-:W-:Y:S02]  /*01d0*/  CS2R R16, SRZ ;  /* 0x0000000000107805 */ /* 0x000fe4000001ff00 */
[----:B------:R-:W-:Y:S02]  /*01e0*/  CS2R R6, SRZ ;  /* 0x0000000000067805 */ /* 0x000fe4000001ff00 */
[----:B------:R-:W-:-:S02]  /*01f0*/  CS2R R4, SRZ ;  /* 0x0000000000047805 */ /* 0x000fc4000001ff00 */
[----:B------:R-:W-:Y:S02]  /*0200*/  CS2R R10, SRZ ;  /* 0x00000000000a7805 */ /* 0x000fe4000001ff00 */
[----:B------:R-:W-:Y:S02]  /*0210*/  CS2R R8, SRZ ;  /* 0x0000000000087805 */ /* 0x000fe4000001ff00 */
[----:B------:R-:W-:Y:S02]  /*0220*/  CS2R R14, SRZ ;  /* 0x00000000000e7805 */ /* 0x000fe4000001ff00 */
[----:B------:R-:W-:Y:S01]  /*0230*/  CS2R R12, SRZ ;  /* 0x00000000000c7805 */ /* 0x000fe2000001ff00 */
[C---:B------:R-:W-:Y:S01]  /*0240*/  IMAD R27, R0.reuse, UR6, RZ ;  /* 0x00000006001b7c24 */ /* 0x040fe2000f8e02ff */
[----:B------:R-:W1:Y:S01]  /*0250*/  LDCU.64 UR38, c[0x0][0x380] ;  /* 0x00007000ff2677ac */ /* 0x000e620008000a00 */
[----:B0-----:R-:W-:Y:S01]  /*0260*/  IMAD.U32 R21, RZ, RZ, UR8 ;  /* 0x00000008ff157e24 */ /* 0x001fe2000f8e00ff */
[----:B------:R-:W-:Y:S01]  /*0270*/  ISETP.GE.AND P0, PT, R0, UR9, PT ;  /* 0x0000000900007c0c */ /* 0x000fe2000bf06270 */
[----:B------:R-:W-:-:S03]  /*0280*/  ULEA.HI UR4, UR4, 0x1, URZ, 0x1c ;  /* 0x0000000104047891 */ /* 0x000fc6000f8fe0ff */
[----:B------:R-:W-:Y:S01]  /*0290*/  ISETP.LT.AND P0, PT, R33, R21, !P0 ;  /* 0x000000152100720c */ /* 0x000fe20004701270 */
[----:B------:R-:W-:-:S12]  /*02a0*/  BRA.U !UP0, `(.L_x_2) ;  /* 0x0000000908ec7547 */ /* 0x000fd8000b800000 */
[----:B------:R-:W-:Y:S01]  /*02b0*/  ULOP3.LUT UR4, UR4, 0x1ffffffc, URZ, 0xc0, !UPT ;  /* 0x1ffffffc04047892 */ /* 0x000fe2000f8ec0ff */
[----:B------:R-:W-:Y:S01]  /*02c0*/  BSSY.RECONVERGENT B0, `(.L_x_2) ;  /* 0x00000b9000007945 */ /* 0x000fe20003800200 */
[C---:B------:R-:W-:Y:S01]  /*02d0*/  IMAD R0, R21.reuse, 0x30, RZ ;  /* 0x0000003015007824 */ /* 0x040fe200078e02ff */
[----:B------:R-:W0:Y:S01]  /*02e0*/  LDCU UR42, c[0x0][0x398] ;  /* 0x00007300ff2a77ac */ /* 0x000e220008000800 */
[C---:B------:R-:W-:Y:S02]  /*02f0*/  IMAD.SHL.U32 R2, R21.reuse, 0x20, RZ ;  /* 0x0000002015027824 */ /* 0x040fe400078e00ff */
[----:B------:R-:W-:Y:S01]  /*0300*/  IMAD.SHL.U32 R3, R21, 0x10, RZ ;  /* 0x0000001015037824 */ /* 0x000fe200078e00ff */
[----:B------:R-:W-:Y:S01]  /*0310*/  UIADD3 UR4, UPT, UPT, -UR4, URZ, URZ ;  /* 0x000000ff04047290 */ /* 0x000fe2000fffe1ff */
[----:B------:R-:W-:Y:S01]  /*0320*/  IMAD.MOV.U32 R24, RZ, RZ, RZ ;  /* 0x000000ffff187224 */ /* 0x000fe200078e00ff */
[----:B------:R-:W2:Y:S01]  /*0330*/  LDCU.64 UR40, c[0x0][0x380] ;  /* 0x00007000ff2877ac */ /* 0x000ea20008000a00 */
[----:B------:R-:W-:-:S02]  /*0340*/  IMAD.MOV.U32 R26, RZ, RZ, RZ ;  /* 0x000000ffff1a7224 */ /* 0x000fc400078e00ff */
[----:B------:R-:W-:Y:S02]  /*0350*/  IMAD.MOV.U32 R19, RZ, RZ, RZ ;  /* 0x000000ffff137224 */ /* 0x000fe400078e00ff */
[----:B------:R-:W-:-:S07]  /*0360*/  IMAD.U32 R25, RZ, RZ, UR4 ;  /* 0x00000004ff197e24 */ /* 0x000fce000f8e00ff */
.L_x_7:
[----:B------:R-:W-:Y:S05]  /*0370*/  @!P0 BRA `(.L_x_3) ;  /* 0x0000000000a08947 */ /* 0x000fea0003800000 */
[----:B------:R-:W3:Y:S01]  /*0380*/  S2R R22, SR_LANEID ;  /* 0x0000000000167919 */ /* 0x000ee20000000000 */
[----:B------:R-:W4:Y:S01]  /*0390*/  LDC R37, c[0x0][0x398] ;  /* 0x0000e600ff257b82 */ /* 0x000f220000000800 */
[----:B------:R-:W-:Y:S01]  /*03a0*/  IADD3 R28, P1, PT, R33, R24, RZ ;  /* 0x00000018211c7210 */ /* 0x000fe20007f3e0ff */
[----:B------:R-:W-:-:S03]  /*03b0*/  IMAD.MOV.U32 R23, RZ, RZ, RZ ;  /* 0x000000ffff177224 */ /* 0x000fc600078e00ff */
[----:B------:R-:W-:Y:S02]  /*03c0*/  LEA.HI.X.SX32 R21, R24, RZ, 0x1, P1 ;  /* 0x000000ff18157211 */ /* 0x000fe400008f0eff */
[C---:B--2---:R-:W-:Y:S01]  /*03d0*/  LEA R31, P1, R28.reuse, UR40, 0x1 ;  /* 0x000000281c1f7c11 */ /* 0x044fe2000f8208ff */
[----:B------:R-:W2:Y:S03]  /*03e0*/  LDC R29, c[0x0][0x3a0] ;  /* 0x0000e800ff1d7b82 */ /* 0x000ea60000000800 */
[----:B------:R-:W-:Y:S02]  /*03f0*/  LEA.HI.X R28, R28, UR41, R21, 0x1, P1 ;  /* 0x000000291c1c7c11 */ /* 0x000fe400088f0c15 */
[----:B----4-:R-:W-:Y:S02]  /*0400*/  SHF.R.U32.HI R20, RZ, 0x1, R37 ;  /* 0x00000001ff147819 */ /* 0x010fe40000011625 */
[----:B---3--:R-:W-:-:S02]  /*0410*/  SHF.R.U32.HI R35, RZ, 0x2, R22 ;  /* 0x00000002ff237819 */ /* 0x008fc40000011616 */
[----:B------:R-:W-:-:S05]  /*0420*/  LOP3.LUT R22, R22, 0x3, RZ, 0xc0, !PT ;  /* 0x0000000316167812 */ /* 0x000fca00078ec0ff */
[----:B------:R-:W-:-:S03]  /*0430*/  IMAD.WIDE.U32 R20, R35, R20, R22 ;  /* 0x0000001423147225 */ /* 0x000fc600078e0016 */
[----:B------:R-:W-:-:S04]  /*0440*/  LEA R30, P1, R20, R31, 0x2 ;  /* 0x0000001f141e7211 */ /* 0x000fc800078210ff */
[----:B------:R-:W-:Y:S02]  /*0450*/  LEA.HI.X R31, R20, R28, R21, 0x2, P1 ;  /* 0x0000001c141f7211 */ /* 0x000fe400008f1415 */
[----:B--2---:R-:W-:Y:S01]  /*0460*/  SHF.R.U32.HI R20, RZ, 0x1, R29 ;  /* 0x00000001ff147819 */ /* 0x004fe2000001161d */
[----:B------:R-:W-:-:S04]  /*0470*/  IMAD.WIDE.U32 R36, R37, 0x10, R30 ;  /* 0x0000001025247825 */ /* 0x000fc800078e001e */
[----:B------:R-:W-:Y:S02]  /*0480*/  IMAD.WIDE.U32 R20, R35, R20, R22 ;  /* 0x0000001423147225 */ /* 0x000fe400078e0016 */
[----:B------:R-:W2:Y:S02]  /*0490*/  LDC.64 R22, c[0x0][0x388] ;  /* 0x0000e200ff167b82 */ /* 0x000ea40000000a00 */
[----:B--2---:R-:W-:-:S03]  /*04a0*/  IMAD.WIDE.U32 R22, R27, 0x2, R22 ;  /* 0x000000021b167825 */ /* 0x004fc600078e0016 */
[----:B------:R-:W-:-:S03]  /*04b0*/  LEA R34, P1, R20, R22, 0x2 ;  /* 0x0000001614227211 */ /* 0x000fc600078210ff */
[----:B------:R-:W2:Y:S01]  /*04c0*/  LDG.E R22, desc[UR36][R30.64+0x10] ;  /* 0x000010241e167981 */ /* 0x000ea2000c1e1900 */
[----:B------:R-:W-:-:S03]  /*04d0*/  LEA.HI.X R35, R20, R23, R21, 0x2, P1 ;  /* 0x0000001714237211 */ /* 0x000fc600008f1415 */
[----:B------:R-:W2:Y:S04]  /*04e0*/  LDG.E R21, desc[UR36][R36.64] ;  /* 0x0000002424157981 */ /* 0x000ea8000c1e1900 */
[----:B------:R3:W2:Y:S04]  /*04f0*/  LDG.E R23, desc[UR36][R36.64+0x10] ;  /* 0x0000102424177981 */ /* 0x0006a8000c1e1900 */
[----:B------:R4:W2:Y:S04]  /*0500*/  LDG.E R20, desc[UR36][R30.64] ;  /* 0x000000241e147981 */ /* 0x0008a8000c1e1900 */
[----:B------:R-:W5:Y:S01]  /*0510*/  LDG.E R28, desc[UR36][R34.64+0x10] ;  /* 0x00001024221c7981 */ /* 0x000f62000c1e1900 */
[----:B---3--:R-:W-:-:S05]  /*0520*/  IMAD.WIDE.U32 R36, R29, 0x10, R34 ;  /* 0x000000101d247825 */ /* 0x008fca00078e0022 */
[----:B------:R-:W3:Y:S04]  /*0530*/  LDG.E R29, desc[UR36][R36.64+0x10] ;  /* 0x00001024241d7981 */ /* 0x000ee8000c1e1900 */
[----:B------:R-:W4:Y:S04]  /*0540*/  LDG.E R34, desc[UR36][R34.64] ;  /* 0x0000002422227981 */ /* 0x000f28000c1e1900 */
[----:B------:R-:W2:Y:S01]  /*0550*/  LDG.E R31, desc[UR36][R36.64] ;  /* 0x00000024241f7981 */ /* 0x000ea2000c1e1900 */
[----:B------:R-:W-:Y:S05]  /*0560*/  WARPSYNC.ALL ;  /* 0x0000000000007948 */ /* 0x000fea0003800000 */
[----:B-----5:R-:W-:Y:S04]  /*0570*/  MOVM.16.MT88 R28, R28 ;  /* 0x000000001c1c723a */ /* 0x020fe80000000000 */
[----:B---3--:R-:W3:Y:S04]  /*0580*/  MOVM.16.MT88 R29, R29 ;  /* 0x000000001d1d723a */ /* 0x008ee80000000000 */
[----:B----4-:R-:W-:Y:S04]  /*0590*/  MOVM.16.MT88 R30, R34 ;  /* 0x00000000221e723a */ /* 0x010fe80000000000 */
[----:B--2---:R-:W2:Y:S01]  /*05a0*/  MOVM.16.MT88 R31, R31 ;  /* 0x000000001f1f723a */ /* 0x004ea20000000000 */
[CC--:B---3--:R-:W-:Y:S08]  /*05b0*/  HMMA.16816.F32 R12, R20.reuse, R28.reuse, R12 ;  /* 0x0000001c140c723c */ /* 0x0c8ff0000000180c */
[C---:B------:R-:W-:Y:S08]  /*05c0*/  HMMA.16816.F32 R8, R20.reuse, R28, R8 ;  /* 0x0000001c1408723c */ /* 0x040ff00000001808 */
[CC--:B--2---:R-:W-:Y:S08]  /*05d0*/  HMMA.16816.F32 R4, R20.reuse, R30.reuse, R4 ;  /* 0x0000001e1404723c */ /* 0x0c4ff00000001804 */
[----:B------:R-:W-:-:S15]  /*05e0*/  HMMA.16816.F32 R16, R20, R30, R16 ;  /* 0x0000001e1410723c */ /* 0x000fde0000001810 */
[----:B------:R-:W-:-:S05]  /*05f0*/  NOP ;  /* 0x0000000000007918 */ /* 0x000fca0000000000 */
.L_x_3:
        /* <DEDUP_REMOVED lines=41> */
.L_x_4:
        /* <DEDUP_REMOVED lines=41> */
.L_x_5:
        /* <DEDUP_REMOVED lines=41> */
.L_x_6:
[----:B------:R-:W-:Y:S02]  /*0db0*/  VIADD R25, R25, 0x4 ;  /* 0x0000000419197836 */ /* 0x000fe40000000000 */
[----:B0-----:R-:W-:Y:S02]  /*0dc0*/  IMAD.U32 R21, RZ, RZ, UR42 ;  /* 0x0000002aff157e24 */ /* 0x001fe4000f8e00ff */
[----:B------:R-:W-:Y:S01]  /*0dd0*/  VIADD R26, R26, 0x40 ;  /* 0x000000401a1a7836 */ /* 0x000fe20000000000 */
[----:B------:R-:W-:Y:S01]  /*0de0*/  ISETP.NE.AND P1, PT, R25, RZ, PT ;  /* 0x000000ff1900720c */ /* 0x000fe20003f25270 */
[----:B------:R-:W-:Y:S02]  /*0df0*/  VIADD R27, R27, 0x40 ;  /* 0x000000401b1b7836 */ /* 0x000fe40000000000 */
[C---:B------:R-:W-:Y:S02]  /*0e00*/  IMAD R0, R21.reuse, 0x40, R0 ;  /* 0x0000004015007824 */ /* 0x040fe400078e0200 */
[----:B------:R-:W-:-:S02]  /*0e10*/  IMAD R2, R21, 0x40, R2 ;  /* 0x0000004015027824 */ /* 0x000fc400078e0202 */
[C---:B------:R-:W-:Y:S02]  /*0e20*/  IMAD R3, R21.reuse, 0x40, R3 ;  /* 0x0000004015037824 */ /* 0x040fe400078e0203 */
[----:B------:R-:W-:-:S04]  /*0e30*/  IMAD R24, R21, 0x40, R24 ;  /* 0x0000004015187824 */ /* 0x000fc800078e0218 */
[----:B------:R-:W-:Y:S05]  /*0e40*/  @P1 BRA `(.L_x_7) ;  /* 0xfffffff400481947 */ /* 0x000fea000383ffff */
[----:B-12---:R-:W-:Y:S05]  /*0e50*/  BSYNC.RECONVERGENT B0 ;  /* 0x0000000000007941 */ /* 0x006fea0003800200 */
.L_x_2:
[----:B------:R-:W0:Y:S01]  /*0e60*/  LDCU UR5, c[0x0][0x3a0] ;  /* 0x00007400ff0577ac */ /* 0x000e220008000800 */
[----:B------:R-:W-:Y:S01]  /*0e70*/  BSSY.RECONVERGENT B0, `(.L_x_1) ;  /* 0x000003d000007945 */ /* 0x000fe20003800200 */
[----:B0-----:R-:W-:-:S04]  /*0e80*/  UIADD3 UR4, UPT, UPT, UR5, -0x1, URZ ;  /* 0xffffffff05047890 */ /* 0x001fc8000fffe0ff */
[----:B------:R-:W-:-:S04]  /*0e90*/  ULEA.HI UR4, UR4, 0x1, URZ, 0x1c ;  /* 0x0000000104047891 */ /* 0x000fc8000f8fe0ff */
[----:B------:R-:W-:-:S09]  /*0ea0*/  ULOP3.LUT UP0, UR4, UR4, 0x3, URZ, 0xc0, !UPT ;  /* 0x0000000304047892 */ /* 0x000fd2000f80c0ff */
[----:B------:R-:W-:Y:S05]  /*0eb0*/  BRA.U !UP0, `(.L_x_8) ;  /* 0x0000000108e07547 */ /* 0x000fea000b800000 */
[----:B------:R-:W0:Y:S01]  /*0ec0*/  S2R R3, SR_TID.Y ;  /* 0x0000000000037919 */ /* 0x000e220000002200 */
[----:B------:R-:W0:Y:S01]  /*0ed0*/  S2UR UR6, SR_CTAID.Y ;  /* 0x00000000000679c3 */ /* 0x000e220000002600 */
[----:B------:R-:W-:-:S06]  /*0ee0*/  UIADD3 UR4, UPT, UPT, -UR4, URZ, URZ ;  /* 0x000000ff04047290 */ /* 0x000fcc000fffe1ff */
[----:B------:R-:W-:Y:S01]  /*0ef0*/  IMAD.U32 R29, RZ, RZ, UR4 ;  /* 0x00000004ff1d7e24 */ /* 0x000fe2000f8e00ff */
[----:B------:R-:W0:Y:S02]  /*0f00*/  LDC R0, c[0x0][0x364] ;  /* 0x0000d900ff007b82 */ /* 0x000e240000000800 */
[----:B0-----:R-:W-:-:S04]  /*0f10*/  IMAD R0, R0, UR6, R3 ;  /* 0x0000000600007c24 */ /* 0x001fc8000f8e0203 */
[----:B------:R-:W-:Y:S02]  /*0f20*/  IMAD R3, R0, UR5, RZ ;  /* 0x0000000500037c24 */ /* 0x000fe4000f8e02ff */
[----:B------:R-:W-:Y:S02]  /*0f30*/  IMAD R0, R26, R21, RZ ;  /* 0x000000151a007224 */ /* 0x000fe400078e02ff */
[----:B------:R-:W-:-:S07]  /*0f40*/  IMAD R26, R3, 0x10, R26 ;  /* 0x00000010031a7824 */ /* 0x000fce00078e021a */
.L_x_10:
[----:B------:R-:W-:Y:S05]  /*0f50*/  @!P0 BRA `(.L_x_9) ;  /* 0x0000000000a08947 */ /* 0x000fea0003800000 */
[----:B------:R-:W0:Y:S01]  /*0f60*/  S2R R20, SR_LANEID ;  /* 0x0000000000147919 */ /* 0x000e220000000000 */
[----:B------:R-:W2:Y:S01]  /*0f70*/  LDC R27, c[0x0][0x3a0] ;  /* 0x0000e800ff1b7b82 */ /* 0x000ea20000000800 */
[----:B------:R-:W-:-:S07]  /*0f80*/  IMAD.MOV.U32 R21, RZ, RZ, RZ ;  /* 0x000000ffff157224 */ /* 0x000fce00078e00ff */
[----:B------:R-:W3:Y:S08]  /*0f90*/  LDC.64 R2, c[0x0][0x388] ;  /* 0x0000e200ff027b82 */ /* 0x000ef00000000a00 */
[----:B------:R-:W4:Y:S01]  /*0fa0*/  LDC R25, c[0x0][0x398] ;  /* 0x0000e600ff197b82 */ /* 0x000f220000000800 */
[----:B--2---:R-:W-:Y:S02]  /*0fb0*/  SHF.R.U32.HI R22, RZ, 0x1, R27 ;  /* 0x00000001ff167819 */ /* 0x004fe4000001161b */
[----:B0-----:R-:W-:Y:S01]  /*0fc0*/  SHF.R.U32.HI R23, RZ, 0x2, R20 ;  /* 0x00000002ff177819 */ /* 0x001fe20000011614 */
[----:B---3--:R-:W-:Y:S01]  /*0fd0*/  IMAD.WIDE.U32 R30, R26, 0x2, R2 ;  /* 0x000000021a1e7825 */ /* 0x008fe200078e0002 */
[----:B------:R-:W-:-:S05]  /*0fe0*/  LOP3.LUT R20, R20, 0x3, RZ, 0xc0, !PT ;  /* 0x0000000314147812 */ /* 0x000fca00078ec0ff */
[----:B------:R-:W-:-:S03]  /*0ff0*/  IMAD.WIDE.U32 R2, R23, R22, R20 ;  /* 0x0000001617027225 */ /* 0x000fc600078e0014 */
[----:B------:R-:W-:-:S04]  /*1000*/  LEA R36, P1, R2, R30, 0x2 ;  /* 0x0000001e02247211 */ /* 0x000fc800078210ff */
[----:B------:R-:W-:Y:S02]  /*1010*/  LEA.HI.X R37, R2, R31, R3, 0x2, P1 ;  /* 0x0000001f02257211 */ /* 0x000fe400008f1403 */
[----:B----4-:R-:W-:Y:S02]  /*1020*/  SHF.R.U32.HI R3, RZ, 0x1, R25 ;  /* 0x00000001ff037819 */ /* 0x010fe40000011619 */
[----:B------:R-:W-:Y:S01]  /*1030*/  IADD3 R2, P1, PT, R33, R0, RZ ;  /* 0x0000000021027210 */ /* 0x000fe20007f3e0ff */
[----:B------:R-:W-:Y:S01]  /*1040*/  IMAD.WIDE.U32 R30, R27, 0x10, R36 ;  /* 0x000000101b1e7825 */ /* 0x000fe200078e0024 */
[----:B------:R-:W2:Y:S03]  /*1050*/  LDG.E R34, desc[UR36][R36.64+0x10] ;  /* 0x0000102424227981 */ /* 0x000ea6000c1e1900 */
[----:B------:R-:W-:Y:S01]  /*1060*/  IMAD.WIDE.U32 R20, R23, R3, R20 ;  /* 0x0000000317147225 */ /* 0x000fe200078e0014 */
[----:B------:R-:W3:Y:S04]  /*1070*/  LDG.E R27, desc[UR36][R36.64] ;  /* 0x00000024241b7981 */ /* 0x000ee8000c1e1900 */
[----:B------:R-:W4:Y:S04]  /*1080*/  LDG.E R28, desc[UR36][R30.64+0x10] ;  /* 0x000010241e1c7981 */ /* 0x000f28000c1e1900 */
[----:B------:R2:W5:Y:S01]  /*1090*/  LDG.E R35, desc[UR36][R30.64] ;  /* 0x000000241e237981 */ /* 0x000562000c1e1900 */
[----:B------:R-:W-:-:S02]  /*10a0*/  LEA.HI.X.SX32 R23, R0, RZ, 0x1, P1 ;  /* 0x000000ff00177211 */ /* 0x000fc400008f0eff */
[----:B-1----:R-:W-:-:S04]  /*10b0*/  LEA R3, P1, R2, UR38, 0x1 ;  /* 0x0000002602037c11 */ /* 0x002fc8000f8208ff */
[----:B------:R-:W-:Y:S02]  /*10c0*/  LEA.HI.X R23, R2, UR39, R23, 0x1, P1 ;  /* 0x0000002702177c11 */ /* 0x000fe400088f0c17 */
[----:B------:R-:W-:-:S04]  /*10d0*/  LEA R2, P1, R20, R3, 0x2 ;  /* 0x0000000314027211 */ /* 0x000fc800078210ff */
[----:B------:R-:W-:-:S03]  /*10e0*/  LEA.HI.X R3, R20, R23, R21, 0x2, P1 ;  /* 0x0000001714037211 */ /* 0x000fc600008f1415 */
[----:B------:R-:W-:Y:S02]  /*10f0*/  IMAD.WIDE.U32 R24, R25, 0x10, R2 ;  /* 0x0000001019187825 */ /* 0x000fe400078e0002 */
[----:B------:R-:W5:Y:S04]  /*1100*/  LDG.E R20, desc[UR36][R2.64] ;  /* 0x0000002402147981 */ /* 0x000f68000c1e1900 */
[----:B------:R-:W5:Y:S04]  /*1110*/  LDG.E R22, desc[UR36][R2.64+0x10] ;  /* 0x0000102402167981 */ /* 0x000f68000c1e1900 */
[----:B------:R-:W5:Y:S04]  /*1120*/  LDG.E R21, desc[UR36][R24.64] ;  /* 0x0000002418157981 */ /* 0x000f68000c1e1900 */
[----:B------:R-:W5:Y:S01]  /*1130*/  LDG.E R23, desc[UR36][R24.64+0x10] ;  /* 0x0000102418177981 */ /* 0x000f62000c1e1900 */
[----:B------:R-:W-:Y:S05]  /*1140*/  WARPSYNC.ALL ;  /* 0x0000000000007948 */ /* 0x000fea0003800000 */
[----:B--2---:R-:W-:Y:S04]  /*1150*/  MOVM.16.MT88 R30, R34 ;  /* 0x00000000221e723a */ /* 0x004fe80000000000 */
[----:B---3--:R-:W-:Y:S04]  /*1160*/  MOVM.16.MT88 R36, R27 ;  /* 0x000000001b24723a */ /* 0x008fe80000000000 */
[----:B----4-:R-:W0:Y:S04]  /*1170*/  MOVM.16.MT88 R31, R28 ;  /* 0x000000001c1f723a */ /* 0x010e280000000000 */
[----:B-----5:R-:W1:Y:S01]  /*1180*/  MOVM.16.MT88 R37, R35 ;  /* 0x000000002325723a */ /* 0x020e620000000000 */
[CC--:B0-----:R-:W-:Y:S08]  /*1190*/  HMMA.16816.F32 R12, R20.reuse, R30.reuse, R12 ;  /* 0x0000001e140c723c */ /* 0x0c1ff0000000180c */
[C---:B------:R-:W-:Y:S08]  /*11a0*/  HMMA.16816.F32 R8, R20.reuse, R30, R8 ;  /* 0x0000001e1408723c */ /* 0x040ff00000001808 */
[CC--:B-1----:R-:W-:Y:S08]  /*11b0*/  HMMA.16816.F32 R4, R20.reuse, R36.reuse, R4 ;  /* 0x000000241404723c */ /* 0x0c2ff00000001804 */
[----:B------:R-:W-:-:S15]  /*11c0*/  HMMA.16816.F32 R16, R20, R36, R16 ;  /* 0x000000241410723c */ /* 0x000fde0000001810 */
[----:B------:R-:W-:-:S05]  /*11d0*/  NOP ;  /* 0x0000000000007918 */ /* 0x000fca0000000000 */
.L_x_9:
[----:B------:R-:W0:Y:S01]  /*11e0*/  LDC R3, c[0x0][0x398] ;  /* 0x0000e600ff037b82 */ /* 0x000e220000000800 */
[----:B------:R-:W-:Y:S02]  /*11f0*/  VIADD R29, R29, 0x1 ;  /* 0x000000011d1d7836 */ /* 0x000fe40000000000 */
[----:B------:R-:W-:-:S03]  /*1200*/  VIADD R26, R26, 0x10 ;  /* 0x000000101a1a7836 */ /* 0x000fc60000000000 */
[----:B------:R-:W-:Y:S01]  /*1210*/  ISETP.NE.AND P1, PT, R29, RZ, PT ;  /* 0x000000ff1d00720c */ /* 0x000fe20003f25270 */
[----:B0-----:R-:W-:-:S12]  /*1220*/  IMAD R0, R3, 0x10, R0 ;  /* 0x0000001003007824 */ /* 0x001fd800078e0200 */
[----:B------:R-:W-:Y:S05]  /*1230*/  @P1 BRA `(.L_x_10) ;  /* 0xfffffffc00441947 */ /* 0x000fea000383ffff */
.L_x_8:
[----:B-1----:R-:W-:Y:S05]  /*1240*/  BSYNC.RECONVERGENT B0 ;  /* 0x0000000000007941 */ /* 0x002fea0003800200 */
.L_x_1:
[----:B------:R-:W0:Y:S01]  /*1250*/  S2R R3, SR_TID.Y ;  /* 0x0000000000037919 */ /* 0x000e220000002200 */
[----:B------:R-:W0:Y:S08]  /*1260*/  S2UR UR4, SR_CTAID.Y ;  /* 0x00000000000479c3 */ /* 0x000e300000002600 */
[----:B------:R-:W0:Y:S08]  /*1270*/  LDC R0, c[0x0][0x364] ;  /* 0x0000d900ff007b82 */ /* 0x000e300000000800 */
[----:B------:R-:W1:Y:S01]  /*1280*/  LDC.64 R20, c[0x0][0x398] ;  /* 0x0000e600ff147b82 */ /* 0x000e620000000a00 */
[----:B0-----:R-:W-:-:S02]  /*1290*/  IMAD R0, R0, UR4, R3 ;  /* 0x0000000400007c24 */ /* 0x001fc4000f8e0203 */
[----:B------:R-:W-:Y:S02]  /*12a0*/  IMAD.SHL.U32 R3, R32, 0x10, RZ ;  /* 0x0000001020037824 */ /* 0x000fe400078e00ff */
[----:B------:R-:W-:-:S05]  /*12b0*/  IMAD.SHL.U32 R0, R0, 0x10, RZ ;  /* 0x0000001000007824 */ /* 0x000fca00078e00ff */
[----:B-1----:R-:W-:-:S04]  /*12c0*/  ISETP.GE.AND P0, PT, R0, R21, PT ;  /* 0x000000150000720c */ /* 0x002fc80003f06270 */
[----:B------:R-:W-:-:S13]  /*12d0*/  ISETP.GE.OR P0, PT, R3, R20, P0 ;  /* 0x000000140300720c */ /* 0x000fda0000706670 */
[----:B------:R-:W-:Y:S05]  /*12e0*/  @P0 EXIT ;  /* 0x000000000000094d */ /* 0x000fea0003800000 */
[----:B------:R-:W0:Y:S01]  /*12f0*/  S2R R21, SR_LANEID ;  /* 0x0000000000157919 */ /* 0x000e220000000000 */
[----:B------:R-:W1:Y:S01]  /*1300*/  LDCU.64 UR4, c[0x0][0x390] ;  /* 0x00007200ff0477ac */ /* 0x000e620008000a00 */
[----:B------:R-:W-:Y:S01]  /*1310*/  IMAD R0, R0, R20, RZ ;  /* 0x0000001400007224 */ /* 0x000fe200078e02ff */
[----:B------:R-:W-:-:S04]  /*1320*/  SHF.R.U32.HI R31, RZ, 0x1, R20 ;  /* 0x00000001ff1f7819 */ /* 0x000fc80000011614 */
[----:B------:R-:W-:Y:S01]  /*1330*/  IADD3 R0, P0, PT, R0, R3, RZ ;  /* 0x0000000300007210 */ /* 0x000fe20007f1e0ff */
[----:B------:R-:W-:-:S04]  /*1340*/  IMAD.MOV.U32 R3, RZ, RZ, RZ ;  /* 0x000000ffff037224 */ /* 0x000fc800078e00ff */
[----:B------:R-:W-:Y:S01]  /*1350*/  IMAD.X R23, RZ, RZ, RZ, P0 ;  /* 0x000000ffff177224 */ /* 0x000fe200000e06ff */
[----:B-1----:R-:W-:Y:S02]  /*1360*/  LEA R22, P0, R0, UR4, 0x2 ;  /* 0x0000000400167c11 */ /* 0x002fe4000f8010ff */
[----:B0-----:R-:W-:Y:S02]  /*1370*/  LOP3.LUT R2, R21, 0x3, RZ, 0xc0, !PT ;  /* 0x0000000315027812 */ /* 0x001fe400078ec0ff */
[----:B------:R-:W-:-:S05]  /*1380*/  SHF.R.U32.HI R21, RZ, 0x2, R21 ;  /* 0x00000002ff157819 */ /* 0x000fca0000011615 */
[----:B------:R-:W-:Y:S01]  /*1390*/  IMAD.WIDE.U32 R20, R21, R31, R2 ;  /* 0x0000001f15147225 */ /* 0x000fe200078e0002 */
[----:B------:R-:W-:Y:S02]  /*13a0*/  LEA.HI.X R2, R0, UR5, R23, 0x2, P0 ;  /* 0x0000000500027c11 */ /* 0x000fe400080f1417 */
[----:B------:R-:W-:-:S04]  /*13b0*/  LEA R26, P0, R20, R22, 0x3 ;  /* 0x00000016141a7211 */ /* 0x000fc800078018ff */
[----:B------:R-:W-:-:S05]  /*13c0*/  LEA.HI.X R27, R20, R2, R21, 0x3, P0 ;  /* 0x00000002141b7211 */ /* 0x000fca00000f1c15 */
[----:B------:R-:W2:Y:S01]  /*13d0*/  LDG.E.64 R32, desc[UR36][R26.64] ;  /* 0x000000241a207981 */ /* 0x000ea2000c1e1b00 */
[----:B------:R-:W-:-:S03]  /*13e0*/  IMAD.WIDE.U32 R30, R31, 0x40, R26 ;  /* 0x000000401f1e7825 */ /* 0x000fc600078e001a */
[----:B------:R-:W3:Y:S04]  /*13f0*/  LDG.E.64 R24, desc[UR36][R26.64+0x20] ;  /* 0x000020241a187981 */ /* 0x000ee8000c1e1b00 */
[----:B------:R-:W4:Y:S04]  /*1400*/  LDG.E.64 R28, desc[UR36][R30.64] ;  /* 0x000000241e1c7981 */ /* 0x000f28000c1e1b00 */
[----:B------:R-:W5:Y:S01]  /*1410*/  LDG.E.64 R20, desc[UR36][R30.64+0x20] ;  /* 0x000020241e147981 */ /* 0x000f62000c1e1b00 */
[----:B------:R-:W-:Y:S05]  /*1420*/  WARPSYNC.ALL ;  /* 0x0000000000007948 */ /* 0x000fea0003800000 */
[----:B------:R-:W2:Y:S01]  /*1430*/  LDCU UR4, c[0x0][0x3a8] ;  /* 0x00007500ff0477ac */ /* 0x000ea20008000800 */
[----:B------:R-:W-:Y:S01]  /*1440*/  BSSY.RECONVERGENT B6, `(.L_x_11) ;  /* 0x0000028000067945 */ /* 0x000fe20003800200 */
[----:B------:R-:W0:Y:S01]  /*1450*/  LDCU UR5, c[0x0][0x3a4] ;  /* 0x00007480ff0577ac */ /* 0x000e220008000800 */
[----:B------:R-:W-:Y:S01]  /*1460*/  BAR.SYNC.DEFER_BLOCKING 0x0 ;  /* 0x0000000000007b1d */ /* 0x000fe20000010000 */
[----:B--2---:R-:W-:Y:S01]  /*1470*/  FMUL R23, R32, UR4 ;  /* 0x0000000420177c20 */ /* 0x004fe20008400000 */
[----:B------:R-:W-:Y:S01]  /*1480*/  FMUL R0, R33, UR4 ;  /* 0x0000000421007c20 */ /* 0x000fe20008400000 */
[----:B---3--:R-:W-:-:S02]  /*1490*/  FMUL R3, R24, UR4 ;  /* 0x0000000418037c20 */ /* 0x008fc40008400000 */
[--C-:B0-----:R-:W-:Y:S01]  /*14a0*/  FFMA R33, R12, UR5, R23.reuse ;  /* 0x000000050c217c23 */ /* 0x101fe20008000017 */
[--C-:B------:R-:W-:Y:S01]  /*14b0*/  FFMA R26, R13, UR5, R0.reuse ;  /* 0x000000050d1a7c23 */ /* 0x100fe20008000000 */
[----:B------:R-:W-:Y:S01]  /*14c0*/  FFMA R23, R4, UR5, R23 ;  /* 0x0000000504177c23 */ /* 0x000fe20008000017 */
[----:B------:R-:W-:Y:S01]  /*14d0*/  FFMA R24, R8, UR5, R3 ;  /* 0x0000000508187c23 */ /* 0x000fe20008000003 */
[----:B----4-:R-:W-:Y:S01]  /*14e0*/  FMUL R13, R28, UR4 ;  /* 0x000000041c0d7c20 */ /* 0x010fe20008400000 */
[----:B------:R-:W-:Y:S01]  /*14f0*/  FFMA R28, R5, UR5, R0 ;  /* 0x00000005051c7c23 */ /* 0x000fe20008000000 */
[----:B------:R-:W-:Y:S01]  /*1500*/  FMUL R34, R29, UR4 ;  /* 0x000000041d227c20 */ /* 0x000fe20008400000 */
[----:B------:R-:W-:Y:S01]  /*1510*/  FMUL R0, R25, UR4 ;  /* 0x0000000419007c20 */ /* 0x000fe20008400000 */
[----:B------:R-:W-:Y:S01]  /*1520*/  FSETP.NEU.AND P0, PT, R33, R24, PT ;  /* 0x000000182100720b */ /* 0x000fe20003f0d000 */
[----:B-----5:R-:W-:Y:S01]  /*1530*/  FMUL R5, R20, UR4 ;  /* 0x0000000414057c20 */ /* 0x020fe20008400000 */
[----:B------:R-:W-:Y:S01]  /*1540*/  FMUL R4, R21, UR4 ;  /* 0x0000000415047c20 */ /* 0x000fe20008400000 */
[--C-:B------:R-:W-:Y:S01]  /*1550*/  FFMA R32, R15, UR5, R34.reuse ;  /* 0x000000050f207c23 */ /* 0x100fe20008000022 */
[--C-:B------:R-:W-:Y:S01]  /*1560*/  FFMA R27, R14, UR5, R13.reuse ;  /* 0x000000050e1b7c23 */ /* 0x100fe2000800000d */
[----:B------:R-:W-:Y:S01]  /*1570*/  FFMA R29, R6, UR5, R13 ;  /* 0x00000005061d7c23 */ /* 0x000fe2000800000d */
[----:B------:R-:W-:Y:S01]  /*1580*/  FFMA R34, R7, UR5, R34 ;  /* 0x0000000507227c23 */ /* 0x000fe20008000022 */
[----:B------:R-:W-:Y:S01]  /*1590*/  FFMA R16, R16, UR5, R3 ;  /* 0x0000000510107c23 */ /* 0x000fe20008000003 */
[--C-:B------:R-:W-:Y:S01]  /*15a0*/  FFMA R25, R9, UR5, R0.reuse ;  /* 0x0000000509197c23 */ /* 0x100fe20008000000 */
[----:B------:R-:W-:Y:S01]  /*15b0*/  FFMA R17, R17, UR5, R0 ;  /* 0x0000000511117c23 */ /* 0x000fe20008000000 */
[--C-:B------:R-:W-:Y:S01]  /*15c0*/  FFMA R30, R10, UR5, R5.reuse ;  /* 0x000000050a1e7c23 */ /* 0x100fe20008000005 */
[----:B------:R-:W-:Y:S01]  /*15d0*/  FFMA R18, R18, UR5, R5 ;  /* 0x0000000512127c23 */ /* 0x000fe20008000005 */
[--C-:B------:R-:W-:Y:S01]  /*15e0*/  FFMA R31, R11, UR5, R4.reuse ;  /* 0x000000050b1f7c23 */ /* 0x100fe20008000004 */
[----:B------:R-:W-:Y:S01]  /*15f0*/  FFMA R19, R19, UR5, R4 ;  /* 0x0000000513137c23 */ /* 0x000fe20008000004 */
[----:B------:R-:W-:Y:S06]  /*1600*/  @!P0 BRA `(.L_x_12) ;  /* 0x00000000002c8947 */ /* 0x000fec0003800000 */
[----:B------:R-:W-:Y:S01]  /*1610*/  MOV R8, 0x10 ;  /* 0x0000001000087802 */ /* 0x000fe20000000f00 */
[----:B------:R-:W0:Y:S01]  /*1620*/  LDCU.64 UR4, c[0x4][URZ] ;  /* 0x01000000ff0477ac */ /* 0x000e220008000a00 */
[----:B------:R-:W-:-:S04]  /*1630*/  CS2R R6, SRZ ;  /* 0x0000000000067805 */ /* 0x000fc8000001ff00 */
[----:B------:R-:W1:Y:S01]  /*1640*/  LDC.64 R8, c[0x4][R8] ;  /* 0x0100000008087b82 */ /* 0x000e620000000a00 */
[----:B0-----:R-:W-:Y:S02]  /*1650*/  IMAD.U32 R4, RZ, RZ, UR4 ;  /* 0x00000004ff047e24 */ /* 0x001fe4000f8e00ff */
[----:B------:R-:W-:-:S07]  /*1660*/  IMAD.U32 R5, RZ, RZ, UR5 ;  /* 0x00000005ff057e24 */ /* 0x000fce000f8e00ff */
[----:B------:R-:W-:-:S07]  /*1670*/  LEPC R20, `(.L_x_13) ;  /* 0x000000001014794e */ /* 0x000fce0000000000 */
[----:B-1----:R-:W-:Y:S05]  /*1680*/  CALL.ABS.NOINC R8 ;  /* 0x0000000008007343 */ /* 0x002fea0003c00000 */
.L_x_13:
[----:B------:R-:W0:Y:S01]  /*1690*/  LDC.64 R4, c[0x0][0x3b0] ;  /* 0x0000ec00ff047b82 */ /* 0x000e220000000a00 */
[----:B------:R-:W-:-:S05]  /*16a0*/  IMAD.MOV.U32 R3, RZ, RZ, 0x1 ;  /* 0x00000001ff037424 */ /* 0x000fca00078e00ff */
[----:B0-----:R0:W-:Y:S02]  /*16b0*/  STG.E desc[UR36][R4.64], R3 ;  /* 0x0000000304007986 */ /* 0x0011e4000c101924 */
.L_x_12:
[----:B------:R-:W-:Y:S05]  /*16c0*/  BSYNC.RECONVERGENT B6 ;  /* 0x0000000000067941 */ /* 0x000fea0003800200 */
.L_x_11:
[----:B------:R-:W-:Y:S01]  /*16d0*/  FSETP.NEU.AND P0, PT, R23, R16, PT ;  /* 0x000000101700720b */ /* 0x000fe20003f0d000 */
[----:B------:R-:W-:-:S12]  /*16e0*/  BSSY.RECONVERGENT B6, `(.L_x_14) ;  /* 0x000000d000067945 */ /* 0x000fd80003800200 */
[----:B------:R-:W-:Y:S05]  /*16f0*/  @!P0 BRA `(.L_x_15) ;  /* 0x00000000002c8947 */ /* 0x000fea0003800000 */
        /* <DEDUP_REMOVED lines=8> */
.L_x_16:
[----:B------:R-:W0:Y:S01]  /*1780*/  LDC.64 R4, c[0x0][0x3b0] ;  /* 0x0000ec00ff047b82 */ /* 0x000e220000000a00 */
[----:B------:R-:W-:-:S05]  /*1790*/  IMAD.MOV.U32 R3, RZ, RZ, 0x1 ;  /* 0x00000001ff037424 */ /* 0x000fca00078e00ff */
[----:B0-----:R1:W-:Y:S02]  /*17a0*/  STG.E desc[UR36][R4.64], R3 ;  /* 0x0000000304007986 */ /* 0x0013e4000c101924 */
.L_x_15:
[----:B------:R-:W-:Y:S05]  /*17b0*/  BSYNC.RECONVERGENT B6 ;  /* 0x0000000000067941 */ /* 0x000fea0003800200 */
.L_x_14:
[----:B------:R-:W-:Y:S01]  /*17c0*/  FSETP.NEU.AND P0, PT, R26, R25, PT ;  /* 0x000000191a00720b */ /* 0x000fe20003f0d000 */
[----:B------:R-:W-:-:S12]  /*17d0*/  BSSY.RECONVERGENT B6, `(.L_x_17) ;  /* 0x000000d000067945 */ /* 0x000fd80003800200 */
[----:B------:R-:W-:Y:S05]  /*17e0*/  @!P0 BRA `(.L_x_18) ;  /* 0x00000000002c8947 */ /* 0x000fea0003800000 */
[----:B------:R-:W-:Y:S01]  /*17f0*/  MOV R8, 0x10 ;  /* 0x0000001000087802 */ /* 0x000fe20000000f00 */
[----:B------:R-:W0:Y:S01]  /*1800*/  LDCU.64 UR4, c[0x4][URZ] ;  /* 0x01000000ff0477ac */ /* 0x000e220008000a00 */
[----:B------:R-:W-:-:S04]  /*1810*/  CS2R R6, SRZ ;  /* 0x0000000000067805 */ /* 0x000fc8000001ff00 */
[----:B------:R-:W2:Y:S01]  /*1820*/  LDC.64 R8, c[0x4][R8] ;  /* 0x0100000008087b82 */ /* 0x000ea20000000a00 */
[----:B01----:R-:W-:Y:S02]  /*1830*/  IMAD.U32 R4, RZ, RZ, UR4 ;  /* 0x00000004ff047e24 */ /* 0x003fe4000f8e00ff */
[----:B------:R-:W-:-:S07]  /*1840*/  IMAD.U32 R5, RZ, RZ, UR5 ;  /* 0x00000005ff057e24 */ /* 0x000fce000f8e00ff */
[----:B------:R-:W-:-:S07]  /*1850*/  LEPC R20, `(.L_x_19) ;  /* 0x000000001014794e */ /* 0x000fce0000000000 */
[----:B--2---:R-:W-:Y:S05]  /*1860*/  CALL.ABS.NOINC R8 ;  /* 0x0000000008007343 */ /* 0x004fea0003c00000 */
.L_x_19:
[----:B------:R-:W0:Y:S01]  /*1870*/  LDC.64 R4, c[0x0][0x3b0] ;  /* 0x0000ec00ff047b82 */ /* 0x000e220000000a00 */
[----:B------:R-:W-:-:S05]  /*1880*/  IMAD.MOV.U32 R3, RZ, RZ, 0x1 ;  /* 0x00000001ff037424 */ /* 0x000fca00078e00ff */
[----:B0-----:R2:W-:Y:S02]  /*1890*/  STG.E desc[UR36][R4.64], R3 ;  /* 0x0000000304007986 */ /* 0x0015e4000c101924 */
.L_x_18:
[----:B------:R-:W-:Y:S05]  /*18a0*/  BSYNC.RECONVERGENT B6 ;  /* 0x0000000000067941 */ /* 0x000fea0003800200 */
.L_x_17:
[----:B------:R-:W-:Y:S01]  /*18b0*/  FSETP.NEU.AND P0, PT, R28, R17, PT ;  /* 0x000000111c00720b */ /* 0x000fe20003f0d000 */
[----:B------:R-:W-:-:S12]  /*18c0*/  BSSY.RECONVERGENT B6, `(.L_x_20) ;  /* 0x000000d000067945 */ /* 0x000fd80003800200 */
[----:B------:R-:W-:Y:S05]  /*18d0*/  @!P0 BRA `(.L_x_21) ;  /* 0x00000000002c8947 */ /* 0x000fea0003800000 */
[----:B------:R-:W-:Y:S01]  /*18e0*/  MOV R0, 0x10 ;  /* 0x0000001000007802 */ /* 0x000fe20000000f00 */
[----:B------:R-:W0:Y:S01]  /*18f0*/  LDCU.64 UR4, c[0x4][0x8] ;  /* 0x01000100ff0477ac */ /* 0x000e220008000a00 */
[----:B------:R-:W-:Y:S02]  /*1900*/  CS2R R6, SRZ ;  /* 0x0000000000067805 */ /* 0x000fe4000001ff00 */
[----:B------:R3:W4:Y:S01]  /*1910*/  LDC.64 R8, c[0x4][R0] ;  /* 0x0100000000087b82 */ /* 0x0007220000000a00 */
[----:B012---:R-:W-:Y:S02]  /*1920*/  IMAD.U32 R4, RZ, RZ, UR4 ;  /* 0x00000004ff047e24 */ /* 0x007fe4000f8e00ff */
[----:B---3--:R-:W-:-:S07]  /*1930*/  IMAD.U32 R5, RZ, RZ, UR5 ;  /* 0x00000005ff057e24 */ /* 0x008fce000f8e00ff */
[----:B------:R-:W-:-:S07]  /*1940*/  LEPC R20, `(.L_x_22) ;  /* 0x000000001014794e */ /* 0x000fce0000000000 */
[----:B----4-:R-:W-:Y:S05]  /*1950*/  CALL.ABS.NOINC R8 ;  /* 0x0000000008007343 */ /* 0x010fea0003c00000 */
.L_x_22:
[----:B------:R-:W0:Y:S01]  /*1960*/  LDC.64 R4, c[0x0][0x3b0] ;  /* 0x0000ec00ff047b82 */ /* 0x000e220000000a00 */
[----:B------:R-:W-:-:S05]  /*1970*/  IMAD.MOV.U32 R3, RZ, RZ, 0x1 ;  /* 0x00000001ff037424 */ /* 0x000fca00078e00ff */
[----:B0-----:R3:W-:Y:S02]  /*1980*/  STG.E desc[UR36][R4.64], R3 ;  /* 0x0000000304007986 */ /* 0x0017e4000c101924 */
.L_x_21:
[----:B------:R-:W-:Y:S05]  /*1990*/  BSYNC.RECONVERGENT B6 ;  /* 0x0000000000067941 */ /* 0x000fea0003800200 */
.L_x_20:
[----:B------:R-:W-:Y:S01]  /*19a0*/  FSETP.NEU.AND P0, PT, R27, R30, PT ;  /* 0x0000001e1b00720b */ /* 0x000fe20003f0d000 */
[----:B------:R-:W-:-:S12]  /*19b0*/  BSSY.RECONVERGENT B6, `(.L_x_23) ;  /* 0x000000d000067945 */ /* 0x000fd80003800200 */
[----:B------:R-:W-:Y:S05]  /*19c0*/  @!P0 BRA `(.L_x_24) ;  /* 0x00000000002c8947 */ /* 0x000fea0003800000 */
[----:B------:R-:W-:Y:S01]  /*19d0*/  MOV R0, 0x10 ;  /* 0x0000001000007802 */ /* 0x000fe20000000f00 */
[----:B------:R-:W0:Y:S01]  /*19e0*/  LDCU.64 UR4, c[0x4][URZ] ;  /* 0x01000000ff0477ac */ /* 0x000e220008000a00 */
[----:B------:R-:W-:Y:S02]  /*19f0*/  CS2R R6, SRZ ;  /* 0x0000000000067805 */ /* 0x000fe4000001ff00 */
[----:B------:R4:W4:Y:S01]  /*1a00*/  LDC.64 R8, c[0x4][R0] ;  /* 0x0100000000087b82 */ /* 0x0009220000000a00 */
[----:B0123--:R-:W-:Y:S02]  /*1a10*/  IMAD.U32 R4, RZ, RZ, UR4 ;  /* 0x00000004ff047e24 */ /* 0x00ffe4000f8e00ff */
[----:B------:R-:W-:-:S07]  /*1a20*/  IMAD.U32 R5, RZ, RZ, UR5 ;  /* 0x00000005ff057e24 */ /* 0x000fce000f8e00ff */
[----:B------:R-:W-:-:S07]  /*1a30*/  LEPC R20, `(.L_x_25) ;  /* 0x000000001014794e */ /* 0x000fce0000000000 */
[----:B----4-:R-:W-:Y:S05]  /*1a40*/  CALL.ABS.NOINC R8 ;  /* 0x0000000008007343 */ /* 0x010fea0003c00000 */
.L_x_25:
[----:B------:R-:W0:Y:S01]  /*1a50*/  LDC.64 R4, c[0x0][0x3b0] ;  /* 0x0000ec00ff047b82 */ /* 0x000e220000000a00 */
[----:B------:R-:W-:-:S05]  /*1a60*/  IMAD.MOV.U32 R3, RZ, RZ, 0x1 ;  /* 0x00000001ff037424 */ /* 0x000fca00078e00ff */
[----:B0-----:R4:W-:Y:S02]  /*1a70*/  STG.E desc[UR36][R4.64], R3 ;  /* 0x0000000304007986 */ /* 0x0019e4000c101924 */
.L_x_24:
[----:B------:R-:W-:Y:S05]  /*1a80*/  BSYNC.RECONVERGENT B6 ;  /* 0x0000000000067941 */ /* 0x000fea0003800200 */
.L_x_23:
[----:B------:R-:W-:Y:S01]  /*1a90*/  FSETP.NEU.AND P0, PT, R29, R18, PT ;  /* 0x000000121d00720b */ /* 0x000fe20003f0d000 */
[----:B------:R-:W-:-:S12]  /*1aa0*/  BSSY.RECONVERGENT B6, `(.L_x_26) ;  /* 0x000000d000067945 */ /* 0x000fd80003800200 */
[----:B------:R-:W-:Y:S05]  /*1ab0*/  @!P0 BRA `(.L_x_27) ;  /* 0x00000000002c8947 */ /* 0x000fea0003800000 */
[----:B------:R-:W-:Y:S01]  /*1ac0*/  MOV R0, 0x10 ;  /* 0x0000001000007802 */ /* 0x000fe20000000f00 */
[----:B------:R-:W0:Y:S01]  /*1ad0*/  LDCU.64 UR4, c[0x4][0x8] ;  /* 0x01000100ff0477ac */ /* 0x000e220008000a00 */
[----:B------:R-:W-:Y:S02]  /*1ae0*/  CS2R R6, SRZ ;  /* 0x0000000000067805 */ /* 0x000fe4000001ff00 */
[----:B------:R0:W0:Y:S02]  /*1af0*/  LDC.64 R8, c[0x4][R0] ;  /* 0x0100000000087b82 */ /* 0x0000240000000a00 */
[----:B01234-:R-:W-:Y:S02]  /*1b00*/  IMAD.U32 R4, RZ, RZ, UR4 ;  /* 0x00000004ff047e24 */ /* 0x01ffe4000f8e00ff */
[----:B------:R-:W-:-:S07]  /*1b10*/  IMAD.U32 R5, RZ, RZ, UR5 ;  /* 0x00000005ff057e24 */ /* 0x000fce000f8e00ff */
[----:B------:R-:W-:-:S07]  /*1b20*/  LEPC R20, `(.L_x_28) ;  /* 0x000000001014794e */ /* 0x000fce0000000000 */
[----:B------:R-:W-:Y:S05]  /*1b30*/  CALL.ABS.NOINC R8 ;  /* 0x0000000008007343 */ /* 0x000fea0003c00000 */
.L_x_28:
[----:B------:R-:W0:Y:S01]  /*1b40*/  LDC.64 R4, c[0x0][0x3b0] ;  /* 0x0000ec00ff047b82 */ /* 0x000e220000000a00 */
[----:B------:R-:W-:-:S05]  /*1b50*/  IMAD.MOV.U32 R3, RZ, RZ, 0x1 ;  /* 0x00000001ff037424 */ /* 0x000fca00078e00ff */
[----:B0-----:R0:W-:Y:S02]  /*1b60*/  STG.E desc[UR36][R4.64], R3 ;  /* 0x0000000304007986 */ /* 0x0011e4000c101924 */
.L_x_27:
[----:B------:R-:W-:Y:S05]  /*1b70*/  BSYNC.RECONVERGENT B6 ;  /* 0x0000000000067941 */ /* 0x000fea0003800200 */
.L_x_26:
        /* <DEDUP_REMOVED lines=11> */
.L_x_31:
[----:B------:R-:W0:Y:S01]  /*1c30*/  LDC.64 R4, c[0x0][0x3b0] ;  /* 0x0000ec00ff047b82 */ /* 0x000e220000000a00 */
[----:B------:R-:W-:-:S05]  /*1c40*/  IMAD.MOV.U32 R3, RZ, RZ, 0x1 ;  /* 0x00000001ff037424 */ /* 0x000fca00078e00ff */
[----:B0-----:R0:W-:Y:S02]  /*1c50*/  STG.E desc[UR36][R4.64], R3 ;  /* 0x0000000304007986 */ /* 0x0011e4000c101924 */
.L_x_30:
[----:B------:R-:W-:Y:S05]  /*1c60*/  BSYNC.RECONVERGENT B6 ;  /* 0x0000000000067941 */ /* 0x000fea0003800200 */
.L_x_29:
        /* <DEDUP_REMOVED lines=11> */
.L_x_34:
[----:B------:R-:W0:Y:S01]  /*1d20*/  LDC.64 R4, c[0x0][0x3b0] ;  /* 0x0000ec00ff047b82 */ /* 0x000e220000000a00 */
[----:B------:R-:W-:-:S05]  /*1d30*/  IMAD.MOV.U32 R3, RZ, RZ, 0x1 ;  /* 0x00000001ff037424 */ /* 0x000fca00078e00ff */
[----:B0-----:R0:W-:Y:S02]  /*1d40*/  STG.E desc[UR36][R4.64], R3 ;  /* 0x0000000304007986 */ /* 0x0011e4000c101924 */
.L_x_33:
[----:B------:R-:W-:Y:S05]  /*1d50*/  BSYNC.RECONVERGENT B6 ;  /* 0x0000000000067941 */ /* 0x000fea0003800200 */
.L_x_32:
[----:B01234-:R-:W0:Y:S01]  /*1d60*/  S2R R4, SR_LANEID ;  /* 0x0000000000047919 */ /* 0x01fe220000000000 */
[----:B------:R-:W1:Y:S01]  /*1d70*/  LDC R0, c[0x0][0x398] ;  /* 0x0000e600ff007b82 */ /* 0x000e620000000800 */
[----:B------:R-:W-:Y:S05]  /*1d80*/  WARPSYNC.ALL ;  /* 0x0000000000007948 */ /* 0x000fea0003800000 */
[----:B------:R-:W-:Y:S01]  /*1d90*/  IMAD.MOV.U32 R5, RZ, RZ, RZ ;  /* 0x000000ffff057224 */ /* 0x000fe200078e00ff */
[----:B-1----:R-:W-:Y:S02]  /*1da0*/  SHF.R.U32.HI R7, RZ, 0x1, R0 ;  /* 0x00000001ff077819 */ /* 0x002fe40000011600 */
[----:B0-----:R-:W-:-:S02]  /*1db0*/  SHF.R.U32.HI R3, RZ, 0x2, R4 ;  /* 0x00000002ff037819 */ /* 0x001fc40000011604 */
[----:B------:R-:W-:-:S05]  /*1dc0*/  LOP3.LUT R4, R4, 0x3, RZ, 0xc0, !PT ;  /* 0x0000000304047812 */ /* 0x000fca00078ec0ff */
[----:B------:R-:W-:Y:S01]  /*1dd0*/  IMAD.WIDE.U32 R4, R3, R7, R4 ;  /* 0x0000000703047225 */ /* 0x000fe200078e0004 */
[----:B------:R-:W-:Y:S02]  /*1de0*/  BAR.SYNC.DEFER_BLOCKING 0x0 ;  /* 0x0000000000007b1d */ /* 0x000fe40000010000 */
[----:B------:R-:W-:-:S04]  /*1df0*/  LEA R22, P0, R4, R22, 0x3 ;  /* 0x0000001604167211 */ /* 0x000fc800078018ff */
[----:B------:R-:W-:-:S03]  /*1e00*/  LEA.HI.X R23, R4, R2, R5, 0x3, P0 ;  /* 0x0000000204177211 */ /* 0x000fc600000f1c05 */
[----:B------:R-:W-:Y:S02]  /*1e10*/  IMAD.WIDE.U32 R2, R7, 0x40, R22 ;  /* 0x0000004007027825 */ /* 0x000fe400078e0016 */
[----:B------:R-:W-:Y:S04]  /*1e20*/  STG.E.64 desc[UR36][R22.64], R16 ;  /* 0x0000001016007986 */ /* 0x000fe8000c101b24 */
[----:B------:R-:W-:Y:S04]  /*1e30*/  STG.E.64 desc[UR36][R2.64], R18 ;  /* 0x0000001202007986 */ /* 0x000fe8000c101b24 */
[----:B------:R-:W-:Y:S04]  /*1e40*/  STG.E.64 desc[UR36][R22.64+0x20], R24 ;  /* 0x0000201816007986 */ /* 0x000fe8000c101b24 */
[----:B------:R-:W-:Y:S01]  /*1e50*/  STG.E.64 desc[UR36][R2.64+0x20], R30 ;  /* 0x0000201e02007986 */ /* 0x000fe2000c101b24 */
[----:B------:R-:W-:Y:S05]  /*1e60*/  EXIT ;  /* 0x000000000000794d */ /* 0x000fea0003800000 */
.L_x_35:
        /* <DEDUP_REMOVED lines=9> */
.L_x_72:


//--------------------- .text._Z19wmma_fault_tolerantP6__halfS0_PfiiiffPiS2_ --------------------------
	.section	.text._Z19wmma_fault_tolerantP6__halfS0_PfiiiffPiS2_,"ax",@progbits
	.align	128
        .global         _Z19wmma_fault_tolerantP6__halfS0_PfiiiffPiS2_
        .type           _Z19wmma_fault_tolerantP6__halfS0_PfiiiffPiS2_,@function
        .size           _Z19wmma_fault_tolerantP6__halfS0_PfiiiffPiS2_,(.L_x_73 - _Z19wmma_fault_tolerantP6__halfS0_PfiiiffPiS2_)
        .other          _Z19wmma_fault_tolerantP6__halfS0_PfiiiffPiS2_,@"STO_CUDA_ENTRY STV_DEFAULT"
_Z19wmma_fault_tolerantP6__halfS0_PfiiiffPiS2_:
.text._Z19wmma_fault_tolerantP6__halfS0_PfiiiffPiS2_:
[----:B------:R-:W-:Y:S01]  /*0000*/  LDC R1, c[0x0][0x37c] ;  /* 0x0000df00ff017b82 */ /* 0x000fe20000000800 */
[----:B------:R-:W0:Y:S07]  /*0010*/  S2R R3, SR_TID.X ;  /* 0x0000000000037919 */ /* 0x000e2e0000002100 */
[----:B------:R-:W0:Y:S01]  /*0020*/  S2UR UR4, SR_CTAID.X ;  /* 0x00000000000479c3 */ /* 0x000e220000002500 */
[----:B------:R-:W1:Y:S01]  /*0030*/  LDCU UR6, c[0x0][0x3a0] ;  /* 0x00007400ff0677ac */ /* 0x000e620008000800 */
[----:B------:R-:W-:Y:S01]  /*0040*/  CS2R R22, SRZ ;  /* 0x0000000000167805 */ /* 0x000fe2000001ff00 */
[----:B------:R-:W2:Y:S01]  /*0050*/  S2R R5, SR_TID.Y ;  /* 0x0000000000057919 */ /* 0x000ea20000002200 */
[----:B------:R-:W-:-:S02]  /*0060*/  CS2R R20, SRZ ;  /* 0x0000000000147805 */ /* 0x000fc4000001ff00 */
[----:B------:R-:W-:Y:S02]  /*0070*/  CS2R R34, SRZ ;  /* 0x0000000000227805 */ /* 0x000fe4000001ff00 */
[----:B------:R-:W-:Y:S02]  /*0080*/  CS2R R32, SRZ ;  /* 0x0000000000207805 */ /* 0x000fe4000001ff00 */
[----:B------:R-:W-:Y:S01]  /*0090*/  CS2R R10, SRZ ;  /* 0x00000000000a7805 */ /* 0x000fe2000001ff00 */
[----:B------:R-:W0:Y:S01]  /*00a0*/  LDC R2, c[0x0][0x360] ;  /* 0x0000d800ff027b82 */ /* 0x000e220000000800 */
[----:B------:R-:W-:Y:S02]  /*00b0*/  CS2R R8, SRZ ;  /* 0x0000000000087805 */ /* 0x000fe4000001ff00 */
[----:B------:R-:W-:Y:S02]  /*00c0*/  CS2R R18, SRZ ;  /* 0x0000000000127805 */ /* 0x000fe4000001ff00 */
[----:B------:R-:W-:Y:S01]  /*00d0*/  CS2R R16, SRZ ;  /* 0x0000000000107805 */ /* 0x000fe2000001ff00 */
[----:B------:R-:W3:Y:S02]  /*00e0*/  LDCU.64 UR8, c[0x0][0x358] ;  /* 0x00006b00ff0877ac */ /* 0x000ee40008000a00 */
[----:B------:R-:W2:Y:S01]  /*00f0*/  S2UR UR5, SR_CTAID.Y ;  /* 0x00000000000579c3 */ /* 0x000ea20000002600 */
[----:B-1----:R-:W-:-:S07]  /*0100*/  UISETP.GE.AND UP0, UPT, UR6, 0x1, UPT ;  /* 0x000000010600788c */ /* 0x002fce000bf06270 */
[----:B------:R-:W2:Y:S01]  /*0110*/  LDC R0, c[0x0][0x364] ;  /* 0x0000d900ff007b82 */ /* 0x000ea20000000800 */
[----:B0-----:R-:W-:-:S05]  /*0120*/  IMAD R2, R2, UR4, R3 ;  /* 0x0000000402027c24 */ /* 0x001fca000f8e0203 */
[----:B------:R-:W-:Y:S01]  /*0130*/  SHF.R.U32.HI R2, RZ, 0x5, R2 ;  /* 0x00000005ff027819 */ /* 0x000fe20000011602 */
[----:B--2---:R-:W-:Y:S01]  /*0140*/  IMAD R0, R0, UR5, R5 ;  /* 0x0000000500007c24 */ /* 0x004fe2000f8e0205 */
[----:B---3--:R-:W-:Y:S06]  /*0150*/  BRA.U !UP0, `(.L_x_36) ;  /* 0x00000011082c7547 */ /* 0x008fec000b800000 */
        /* <DEDUP_REMOVED lines=14> */
[----:B------:R-:W-:Y:S01]  /*0240*/  ULEA.HI UR4, UR4, 0x1, URZ, 0x1c ;  /* 0x0000000104047891 */ /* 0x000fe2000f8fe0ff */
[----:B0-----:R-:W-:Y:S01]  /*0250*/  IMAD.U32 R27, RZ, RZ, UR10 ;  /* 0x0000000aff1b7e24 */ /* 0x001fe2000f8e00ff */
[C---:B------:R-:W-:Y:S01]  /*0260*/  ISETP.GE.AND P0, PT, R5.reuse, UR11, PT ;  /* 0x0000000b05007c0c */ /* 0x040fe2000bf06270 */
[----:B------:R-:W-:Y:S01]  /*0270*/  IMAD R5, R5, UR6, RZ ;  /* 0x0000000605057c24 */ /* 0x000fe2000f8e02ff */
[----:B------:R-:W0:Y:S02]  /*0280*/  LDCU.64 UR10, c[0x0][0x380] ;  /* 0x00007000ff0a77ac */ /* 0x000e240008000a00 */
[----:B------:R-:W-:Y:S01]  /*0290*/  ISETP.LT.AND P0, PT, R3, R27, !P0 ;  /* 0x0000001b0300720c */ /* 0x000fe20004701270 */
[----:B------:R-:W-:-:S12]  /*02a0*/  BRA.U !UP0, `(.L_x_37) ;  /* 0x0000000908ec7547 */ /* 0x000fd8000b800000 */
[----:B------:R-:W-:Y:S01]  /*02b0*/  ULOP3.LUT UR4, UR4, 0x1ffffffc, URZ, 0xc0, !UPT ;  /* 0x1ffffffc04047892 */ /* 0x000fe2000f8ec0ff */
[----:B------:R-:W-:Y:S01]  /*02c0*/  BSSY.RECONVERGENT B0, `(.L_x_37) ;  /* 0x00000b9000007945 */ /* 0x000fe20003800200 */
[C---:B------:R-:W-:Y:S01]  /*02d0*/  IMAD R6, R27.reuse, 0x30, RZ ;  /* 0x000000301b067824 */ /* 0x040fe200078e02ff */
[----:B------:R-:W1:Y:S01]  /*02e0*/  LDCU UR12, c[0x0][0x398] ;  /* 0x00007300ff0c77ac */ /* 0x000e620008000800 */
        /* <DEDUP_REMOVED lines=8> */
.L_x_42:
[----:B------:R-:W-:Y:S05]  /*0370*/  @!P0 BRA `(.L_x_38) ;  /* 0x0000000000a08947 */ /* 0x000fea0003800000 */
[----:B------:R-:W3:Y:S01]  /*0380*/  S2R R12, SR_LANEID ;  /* 0x00000000000c7919 */ /* 0x000ee20000000000 */
[----:B------:R-:W4:Y:S01]  /*0390*/  LDC R37, c[0x0][0x3a0] ;  /* 0x0000e800ff257b82 */ /* 0x000f220000000800 */
[----:B------:R-:W-:-:S07]  /*03a0*/  IMAD.MOV.U32 R13, RZ, RZ, RZ ;  /* 0x000000ffff0d7224 */ /* 0x000fce00078e00ff */
[----:B------:R-:W5:Y:S08]  /*03b0*/  LDC.64 R24, c[0x0][0x388] ;  /* 0x0000e200ff187b82 */ /* 0x000f700000000a00 */
[----:B------:R-:W0:Y:S01]  /*03c0*/  LDC R43, c[0x0][0x398] ;  /* 0x0000e600ff2b7b82 */ /* 0x000e220000000800 */
[----:B----4-:R-:W-:Y:S02]  /*03d0*/  SHF.R.U32.HI R14, RZ, 0x1, R37 ;  /* 0x00000001ff0e7819 */ /* 0x010fe40000011625 */
[----:B---3--:R-:W-:Y:S01]  /*03e0*/  SHF.R.U32.HI R27, RZ, 0x2, R12 ;  /* 0x00000002ff1b7819 */ /* 0x008fe2000001160c */
[----:B-----5:R-:W-:Y:S01]  /*03f0*/  IMAD.WIDE.U32 R24, R5, 0x2, R24 ;  /* 0x0000000205187825 */ /* 0x020fe200078e0018 */
[----:B------:R-:W-:-:S05]  /*0400*/  LOP3.LUT R12, R12, 0x3, RZ, 0xc0, !PT ;  /* 0x000000030c0c7812 */ /* 0x000fca00078ec0ff */
[----:B------:R-:W-:-:S03]  /*0410*/  IMAD.WIDE.U32 R14, R27, R14, R12 ;  /* 0x0000000e1b0e7225 */ /* 0x000fc600078e000c */
[----:B------:R-:W-:-:S04]  /*0420*/  LEA R24, P1, R14, R24, 0x2 ;  /* 0x000000180e187211 */ /* 0x000fc800078210ff */
[----:B------:R-:W-:Y:S02]  /*0430*/  LEA.HI.X R25, R14, R25, R15, 0x2, P1 ;  /* 0x000000190e197211 */ /* 0x000fe400008f140f */
[----:B0-----:R-:W-:Y:S02]  /*0440*/  SHF.R.U32.HI R14, RZ, 0x1, R43 ;  /* 0x00000001ff0e7819 */ /* 0x001fe4000001162b */
[----:B------:R-:W-:Y:S01]  /*0450*/  IADD3 R15, P1, PT, R3, R30, RZ ;  /* 0x0000001e030f7210 */ /* 0x000fe20007f3e0ff */
[----:B------:R-:W-:Y:S01]  /*0460*/  IMAD.WIDE.U32 R36, R37, 0x10, R24 ;  /* 0x0000001025247825 */ /* 0x000fe200078e0018 */
[----:B------:R-:W3:Y:S03]  /*0470*/  LDG.E R38, desc[UR8][R24.64] ;  /* 0x0000000818267981 */ /* 0x000ee6000c1e1900 */
[----:B------:R-:W-:Y:S01]  /*0480*/  IMAD.WIDE.U32 R12, R27, R14, R12 ;  /* 0x0000000e1b0c7225 */ /* 0x000fe200078e000c */
[----:B------:R-:W4:Y:S04]  /*0490*/  LDG.E R29, desc[UR8][R36.64+0x10] ;  /* 0x00001008241d7981 */ /* 0x000f28000c1e1900 */
[----:B------:R4:W5:Y:S04]  /*04a0*/  LDG.E R27, desc[UR8][R24.64+0x10] ;  /* 0x00001008181b7981 */ /* 0x000968000c1e1900 */
[----:B------:R-:W5:Y:S01]  /*04b0*/  LDG.E R39, desc[UR8][R36.64] ;  /* 0x0000000824277981 */ /* 0x000f62000c1e1900 */
[----:B------:R-:W-:-:S02]  /*04c0*/  LEA.HI.X.SX32 R14, R30, RZ, 0x1, P1 ;  /* 0x000000ff1e0e7211 */ /* 0x000fc400008f0eff */
[----:B--2---:R-:W-:-:S04]  /*04d0*/  LEA R41, P1, R15, UR6, 0x1 ;  /* 0x000000060f297c11 */ /* 0x004fc8000f8208ff */
[----:B------:R-:W-:Y:S02]  /*04e0*/  LEA.HI.X R15, R15, UR7, R14, 0x1, P1 ;  /* 0x000000070f0f7c11 */ /* 0x000fe400088f0c0e */
[----:B------:R-:W-:-:S04]  /*04f0*/  LEA R40, P1, R12, R41, 0x2 ;  /* 0x000000290c287211 */ /* 0x000fc800078210ff */
[----:B------:R-:W-:-:S03]  /*0500*/  LEA.HI.X R41, R12, R15, R13, 0x2, P1 ;  /* 0x0000000f0c297211 */ /* 0x000fc600008f140d */
[----:B------:R-:W-:Y:S02]  /*0510*/  IMAD.WIDE.U32 R42, R43, 0x10, R40 ;  /* 0x000000102b2a7825 */ /* 0x000fe400078e0028 */
[----:B------:R-:W2:Y:S04]  /*0520*/  LDG.E R12, desc[UR8][R40.64] ;  /* 0x00000008280c7981 */ /* 0x000ea8000c1e1900 */
[----:B------:R-:W2:Y:S04]  /*0530*/  LDG.E R14, desc[UR8][R40.64+0x10] ;  /* 0x00001008280e7981 */ /* 0x000ea8000c1e1900 */
[----:B------:R-:W2:Y:S04]  /*0540*/  LDG.E R13, desc[UR8][R42.64] ;  /* 0x000000082a0d7981 */ /* 0x000ea8000c1e1900 */
[----:B------:R-:W2:Y:S01]  /*0550*/  LDG.E R15, desc[UR8][R42.64+0x10] ;  /* 0x000010082a0f7981 */ /* 0x000ea2000c1e1900 */
[----:B------:R-:W-:Y:S05]  /*0560*/  WARPSYNC.ALL ;  /* 0x0000000000007948 */ /* 0x000fea0003800000 */
[----:B---3--:R-:W-:Y:S04]  /*0570*/  MOVM.16.MT88 R38, R38 ;  /* 0x000000002626723a */ /* 0x008fe80000000000 */
[----:B----4-:R-:W-:Y:S04]  /*0580*/  MOVM.16.MT88 R25, R29 ;  /* 0x000000001d19723a */ /* 0x010fe80000000000 */
[----:B-----5:R-:W2:Y:S04]  /*0590*/  MOVM.16.MT88 R24, R27 ;  /* 0x000000001b18723a */ /* 0x020ea80000000000 */
[----:B------:R-:W0:Y:S01]  /*05a0*/  MOVM.16.MT88 R39, R39 ;  /* 0x000000002727723a */ /* 0x000e220000000000 */
[CC--:B--2---:R-:W-:Y:S08]  /*05b0*/  HMMA.16816.F32 R32, R12.reuse, R24.reuse, R32 ;  /* 0x000000180c20723c */ /* 0x0c4ff00000001820 */
[C---:B------:R-:W-:Y:S08]  /*05c0*/  HMMA.16816.F32 R20, R12.reuse, R24, R20 ;  /* 0x000000180c14723c */ /* 0x040ff00000001814 */
[CC--:B0-----:R-:W-:Y:S08]  /*05d0*/  HMMA.16816.F32 R16, R12.reuse, R38.reuse, R16 ;  /* 0x000000260c10723c */ /* 0x0c1ff00000001810 */
[----:B------:R-:W-:-:S15]  /*05e0*/  HMMA.16816.F32 R8, R12, R38, R8 ;  /* 0x000000260c08723c */ /* 0x000fde0000001808 */
[----:B------:R-:W-:-:S05]  /*05f0*/  NOP ;  /* 0x0000000000007918 */ /* 0x000fca0000000000 */
.L_x_38:
        /* <DEDUP_REMOVED lines=41> */
.L_x_39:
        /* <DEDUP_REMOVED lines=41> */
.L_x_40:
        /* <DEDUP_REMOVED lines=41> */
.L_x_41:
[----:B------:R-:W-:Y:S02]  /*0db0*/  VIADD R7, R7, 0x4 ;  /* 0x0000000407077836 */ /* 0x000fe40000000000 */
[----:B-1----:R-:W-:Y:S02]  /*0dc0*/  IMAD.U32 R27, RZ, RZ, UR12 ;  /* 0x0000000cff1b7e24 */ /* 0x002fe4000f8e00ff */
        /* <DEDUP_REMOVED lines=8> */
[----:B0-2---:R-:W-:Y:S05]  /*0e50*/  BSYNC.RECONVERGENT B0 ;  /* 0x0000000000007941 */ /* 0x005fea0003800200 */
.L_x_37:
[----:B------:R-:W1:Y:S01]  /*0e60*/  LDCU UR5, c[0x0][0x3a0] ;  /* 0x00007400ff0577ac */ /* 0x000e620008000800 */
[----:B------:R-:W-:Y:S01]  /*0e70*/  BSSY.RECONVERGENT B0, `(.L_x_36) ;  /* 0x0000039000007945 */ /* 0x000fe20003800200 */
[----:B-1----:R-:W-:-:S04]  /*0e80*/  UIADD3 UR4, UPT, UPT, UR5, -0x1, URZ ;  /* 0xffffffff05047890 */ /* 0x002fc8000fffe0ff */
[----:B------:R-:W-:-:S04]  /*0e90*/  ULEA.HI UR4, UR4, 0x1, URZ, 0x1c ;  /* 0x0000000104047891 */ /* 0x000fc8000f8fe0ff */
[----:B------:R-:W-:-:S09]  /*0ea0*/  ULOP3.LUT UP0, UR4, UR4, 0x3, URZ, 0xc0, !UPT ;  /* 0x0000000304047892 */ /* 0x000fd2000f80c0ff */
[----:B------:R-:W-:Y:S05]  /*0eb0*/  BRA.U !UP0, `(.L_x_43) ;  /* 0x0000000108d07547 */ /* 0x000fea000b800000 */
[----:B------:R-:W-:Y:S01]  /*0ec0*/  UIADD3 UR4, UPT, UPT, -UR4, URZ, URZ ;  /* 0x000000ff04047290 */ /* 0x000fe2000fffe1ff */
[----:B------:R-:W-:Y:S02]  /*0ed0*/  IMAD R5, R0, UR5, RZ ;  /* 0x0000000500057c24 */ /* 0x000fe4000f8e02ff */
[----:B------:R-:W-:Y:S02]  /*0ee0*/  IMAD R6, R4, R27, RZ ;  /* 0x0000001b04067224 */ /* 0x000fe400078e02ff */
[----:B------:R-:W-:Y:S02]  /*0ef0*/  IMAD R4, R5, 0x10, R4 ;  /* 0x0000001005047824 */ /* 0x000fe400078e0204 */
[----:B------:R-:W-:-:S07]  /*0f00*/  IMAD.U32 R36, RZ, RZ, UR4 ;  /* 0x00000004ff247e24 */ /* 0x000fce000f8e00ff */
.L_x_45:
[----:B------:R-:W1:Y:S01]  /*0f10*/  LDC R5, c[0x0][0x398] ;  /* 0x0000e600ff057b82 */ /* 0x000e620000000800 */
[----:B------:R-:W-:-:S05]  /*0f20*/  VIADD R36, R36, 0x1 ;  /* 0x0000000124247836 */ /* 0x000fca0000000000 */
[----:B------:R-:W-:Y:S01]  /*0f30*/  ISETP.NE.AND P1, PT, R36, RZ, PT ;  /* 0x000000ff2400720c */ /* 0x000fe20003f25270 */
[----:B------:R-:W-:-:S12]  /*0f40*/  @!P0 BRA `(.L_x_44) ;  /* 0x0000000000a08947 */ /* 0x000fd80003800000 */
[----:B------:R-:W2:Y:S01]  /*0f50*/  S2R R12, SR_LANEID ;  /* 0x00000000000c7919 */ /* 0x000ea20000000000 */
[----:B------:R-:W3:Y:S01]  /*0f60*/  LDC R27, c[0x0][0x3a0] ;  /* 0x0000e800ff1b7b82 */ /* 0x000ee20000000800 */
[----:B------:R-:W-:-:S07]  /*0f70*/  IMAD.MOV.U32 R13, RZ, RZ, RZ ;  /* 0x000000ffff0d7224 */ /* 0x000fce00078e00ff */
[----:B------:R-:W4:Y:S08]  /*0f80*/  LDC.64 R14, c[0x0][0x388] ;  /* 0x0000e200ff0e7b82 */ /* 0x000f300000000a00 */
[----:B------:R-:W5:Y:S01]  /*0f90*/  LDC R29, c[0x0][0x398] ;  /* 0x0000e600ff1d7b82 */ /* 0x000f620000000800 */
[----:B---3--:R-:W-:Y:S02]  /*0fa0*/  SHF.R.U32.HI R24, RZ, 0x1, R27 ;  /* 0x00000001ff187819 */ /* 0x008fe4000001161b */
[----:B--2---:R-:W-:Y:S01]  /*0fb0*/  SHF.R.U32.HI R7, RZ, 0x2, R12 ;  /* 0x00000002ff077819 */ /* 0x004fe2000001160c */
[----:B----4-:R-:W-:Y:S01]  /*0fc0*/  IMAD.WIDE.U32 R14, R4, 0x2, R14 ;  /* 0x00000002040e7825 */ /* 0x010fe200078e000e */
[----:B------:R-:W-:-:S05]  /*0fd0*/  LOP3.LUT R12, R12, 0x3, RZ, 0xc0, !PT ;  /* 0x000000030c0c7812 */ /* 0x000fca00078ec0ff */
[----:B------:R-:W-:-:S03]  /*0fe0*/  IMAD.WIDE.U32 R24, R7, R24, R12 ;  /* 0x0000001807187225 */ /* 0x000fc600078e000c */
[C---:B------:R-:W-:Y:S02]  /*0ff0*/  LEA R30, P2, R24.reuse, R14, 0x2 ;  /* 0x0000000e181e7211 */ /* 0x040fe400078410ff */
[----:B-----5:R-:W-:Y:S02]  /*1000*/  SHF.R.U32.HI R14, RZ, 0x1, R29 ;  /* 0x00000001ff0e7819 */ /* 0x020fe4000001161d */
[----:B------:R-:W-:Y:S02]  /*1010*/  LEA.HI.X R31, R24, R15, R25, 0x2, P2 ;  /* 0x0000000f181f7211 */ /* 0x000fe400010f1419 */
[----:B------:R-:W-:Y:S01]  /*1020*/  IADD3 R15, P2, PT, R3, R6, RZ ;  /* 0x00000006030f7210 */ /* 0x000fe20007f5e0ff */
[----:B------:R-:W-:Y:S02]  /*1030*/  IMAD.WIDE.U32 R12, R7, R14, R12 ;  /* 0x0000000e070c7225 */ /* 0x000fe400078e000c */
[----:B------:R-:W2:Y:S02]  /*1040*/  LDG.E R7, desc[UR8][R30.64+0x10] ;  /* 0x000010081e077981 */ /* 0x000ea4000c1e1900 */
[----:B------:R-:W-:-:S02]  /*1050*/  IMAD.WIDE.U32 R24, R27, 0x10, R30 ;  /* 0x000000101b187825 */ /* 0x000fc400078e001e */
[----:B------:R-:W3:Y:S04]  /*1060*/  LDG.E R38, desc[UR8][R30.64] ;  /* 0x000000081e267981 */ /* 0x000ee8000c1e1900 */
[----:B------:R-:W4:Y:S04]  /*1070*/  LDG.E R37, desc[UR8][R24.64+0x10] ;  /* 0x0000100818257981 */ /* 0x000f28000c1e1900 */
[----:B------:R2:W5:Y:S01]  /*1080*/  LDG.E R39, desc[UR8][R24.64] ;  /* 0x0000000818277981 */ /* 0x000562000c1e1900 */
[----:B------:R-:W-:Y:S02]  /*1090*/  LEA.HI.X.SX32 R14, R6, RZ, 0x1, P2 ;  /* 0x000000ff060e7211 */ /* 0x000fe400010f0eff */
[----:B0-----:R-:W-:-:S04]  /*10a0*/  LEA R27, P2, R15, UR10, 0x1 ;  /* 0x0000000a0f1b7c11 */ /* 0x001fc8000f8408ff */
        /* <DEDUP_REMOVED lines=12> */
[----:B-----5:R-:W2:Y:S01]  /*1170*/  MOVM.16.MT88 R39, R39 ;  /* 0x000000002727723a */ /* 0x020ea20000000000 */
[CC--:B0-----:R-:W-:Y:S08]  /*1180*/  HMMA.16816.F32 R32, R12.reuse, R24.reuse, R32 ;  /* 0x000000180c20723c */ /* 0x0c1ff00000001820 */
[C---:B------:R-:W-:Y:S08]  /*1190*/  HMMA.16816.F32 R20, R12.reuse, R24, R20 ;  /* 0x000000180c14723c */ /* 0x040ff00000001814 */
[CC--:B--2---:R-:W-:Y:S08]  /*11a0*/  HMMA.16816.F32 R16, R12.reuse, R38.reuse, R16 ;  /* 0x000000260c10723c */ /* 0x0c4ff00000001810 */
[----:B------:R-:W-:-:S15]  /*11b0*/  HMMA.16816.F32 R8, R12, R38, R8 ;  /* 0x000000260c08723c */ /* 0x000fde0000001808 */
[----:B------:R-:W-:-:S05]  /*11c0*/  NOP ;  /* 0x0000000000007918 */ /* 0x000fca0000000000 */
.L_x_44:
[----:B-1----:R-:W-:Y:S02]  /*11d0*/  IMAD R6, R5, 0x10, R6 ;  /* 0x0000001005067824 */ /* 0x002fe400078e0206 */
[----:B------:R-:W-:Y:S01]  /*11e0*/  VIADD R4, R4, 0x10 ;  /* 0x0000001004047836 */ /* 0x000fe20000000000 */
[----:B------:R-:W-:Y:S06]  /*11f0*/  @P1 BRA `(.L_x_45) ;  /* 0xfffffffc00441947 */ /* 0x000fec000383ffff */
.L_x_43:
[----:B0-----:R-:W-:Y:S05]  /*1200*/  BSYNC.RECONVERGENT B0 ;  /* 0x0000000000007941 */ /* 0x001fea0003800200 */
.L_x_36:
[----:B------:R-:W0:Y:S01]  /*1210*/  LDC.64 R4, c[0x0][0x398] ;  /* 0x0000e600ff047b82 */ /* 0x000e220000000a00 */
[----:B------:R-:W-:Y:S02]  /*1220*/  IMAD.SHL.U32 R0, R0, 0x10, RZ ;  /* 0x0000001000007824 */ /* 0x000fe400078e00ff */
[----:B------:R-:W-:-:S03]  /*1230*/  IMAD.SHL.U32 R3, R2, 0x10, RZ ;  /* 0x0000001002037824 */ /* 0x000fc600078e00ff */
[----:B0-----:R-:W-:-:S04]  /*1240*/  ISETP.GE.AND P0, PT, R0, R5, PT ;  /* 0x000000050000720c */ /* 0x001fc80003f06270 */
[----:B------:R-:W-:-:S13]  /*1250*/  ISETP.GE.OR P0, PT, R3, R4, P0 ;  /* 0x000000040300720c */ /* 0x000fda0000706670 */
[----:B------:R-:W-:Y:S05]  /*1260*/  @P0 EXIT ;  /* 0x000000000000094d */ /* 0x000fea0003800000 */
[----:B------:R-:W0:Y:S01]  /*1270*/  LDCU.64 UR4, c[0x0][0x390] ;  /* 0x00007200ff0477ac */ /* 0x000e220008000a00 */
[----:B------:R-:W-:-:S05]  /*1280*/  IMAD R0, R0, R4, RZ ;  /* 0x0000000400007224 */ /* 0x000fca00078e02ff */
[----:B------:R-:W-:-:S05]  /*1290*/  IADD3 R0, P0, PT, R0, R3, RZ ;  /* 0x0000000300007210 */ /* 0x000fca0007f1e0ff */
[----:B------:R-:W-:Y:S01]  /*12a0*/  IMAD.X R3, RZ, RZ, RZ, P0 ;  /* 0x000000ffff037224 */ /* 0x000fe200000e06ff */
[----:B0-----:R-:W-:-:S04]  /*12b0*/  LEA R40, P0, R0, UR4, 0x2 ;  /* 0x0000000400287c11 */ /* 0x001fc8000f8010ff */
[----:B------:R-:W-:Y:S01]  /*12c0*/  LEA.HI.X R0, R0, UR5, R3, 0x2, P0 ;  /* 0x0000000500007c11 */ /* 0x000fe200080f1403 */
[----:B------:R-:W-:Y:S05]  /*12d0*/  WARPSYNC.ALL ;  /* 0x0000000000007948 */ /* 0x000fea0003800000 */
[----:B------:R-:W0:Y:S01]  /*12e0*/  S2R R26, SR_LANEID ;  /* 0x00000000001a7919 */ /* 0x000e220000000000 */
[----:B------:R-:W-:Y:S01]  /*12f0*/  SHF.R.U32.HI R43, RZ, 0x1, R4 ;  /* 0x00000001ff2b7819 */ /* 0x000fe20000011604 */
[----:B------:R-:W-:Y:S01]  /*1300*/  IMAD.MOV.U32 R3, RZ, RZ, RZ ;  /* 0x000000ffff037224 */ /* 0x000fe200078e00ff */
[----:B------:R-:W1:Y:S01]  /*1310*/  LDCU UR4, c[0x0][0x3a8] ;  /* 0x00007500ff0477ac */ /* 0x000e620008000800 */
[----:B------:R-:W2:Y:S01]  /*1320*/  LDCU UR5, c[0x0][0x3a4] ;  /* 0x00007480ff0577ac */ /* 0x000ea20008000800 */
[----:B0-----:R-:W-:-:S02]  /*1330*/  LOP3.LUT R2, R26, 0x3, RZ, 0xc0, !PT ;  /* 0x000000031a027812 */ /* 0x001fc400078ec0ff */
[----:B------:R-:W-:-:S05]  /*1340*/  SHF.R.U32.HI R5, RZ, 0x2, R26 ;  /* 0x00000002ff057819 */ /* 0x000fca000001161a */
[----:B------:R-:W-:-:S03]  /*1350*/  IMAD.WIDE.U32 R2, R5, R43, R2 ;  /* 0x0000002b05027225 */ /* 0x000fc600078e0002 */
[----:B------:R-:W-:-:S04]  /*1360*/  LEA R30, P0, R2, R40, 0x3 ;  /* 0x00000028021e7211 */ /* 0x000fc800078018ff */
[----:B------:R-:W-:-:S05]  /*1370*/  LEA.HI.X R31, R2, R0, R3, 0x3, P0 ;  /* 0x00000000021f7211 */ /* 0x000fca00000f1c03 */
[----:B------:R-:W1:Y:S04]  /*1380*/  LDG.E.64 R4, desc[UR8][R30.64] ;  /* 0x000000081e047981 */ /* 0x000e68000c1e1b00 */
[----:B------:R-:W3:Y:S01]  /*1390*/  LDG.E.64 R2, desc[UR8][R30.64+0x20] ;  /* 0x000020081e027981 */ /* 0x000ee2000c1e1b00 */
[----:B------:R-:W-:-:S05]  /*13a0*/  IMAD.WIDE.U32 R42, R43, 0x40, R30 ;  /* 0x000000402b2a7825 */ /* 0x000fca00078e001e */
[----:B------:R-:W4:Y:S04]  /*13b0*/  LDG.E.64 R6, desc[UR8][R42.64] ;  /* 0x000000082a067981 */ /* 0x000f28000c1e1b00 */
[----:B------:R-:W5:Y:S01]  /*13c0*/  LDG.E.64 R28, desc[UR8][R42.64+0x20] ;  /* 0x000020082a1c7981 */ /* 0x000f62000c1e1b00 */
[----:B------:R-:W-:Y:S01]  /*13d0*/  BAR.SYNC.DEFER_BLOCKING 0x0 ;  /* 0x0000000000007b1d */ /* 0x000fe20000010000 */
[----:B-1----:R-:W-:Y:S01]  /*13e0*/  FMUL R27, R4, UR4 ;  /* 0x00000004041b7c20 */ /* 0x002fe20008400000 */
[----:B---3--:R-:W-:-:S03]  /*13f0*/  FMUL R37, R2, UR4 ;  /* 0x0000000402257c20 */ /* 0x008fc60008400000 */
[--C-:B--2---:R-:W-:Y:S01]  /*1400*/  FFMA R2, R16, UR5, R27.reuse ;  /* 0x0000000510027c23 */ /* 0x104fe2000800001b */
[----:B------:R-:W-:Y:S01]  /*1410*/  FFMA R36, R32, UR5, R27 ;  /* 0x0000000520247c23 */ /* 0x000fe2000800001b */
[----:B------:R-:W-:Y:S01]  /*1420*/  FMUL R16, R3, UR4 ;  /* 0x0000000403107c20 */ /* 0x000fe20008400000 */
[--C-:B------:R-:W-:Y:S01]  /*1430*/  FFMA R4, R8, UR5, R37.reuse ;  /* 0x0000000508047c23 */ /* 0x100fe20008000025 */
[----:B------:R-:W-:Y:S01]  /*1440*/  FMUL R8, R5, UR4 ;  /* 0x0000000405087c20 */ /* 0x000fe20008400000 */
[----:B------:R-:W-:Y:S01]  /*1450*/  FFMA R32, R20, UR5, R37 ;  /* 0x0000000514207c23 */ /* 0x000fe20008000025 */
[----:B------:R-:W-:Y:S01]  /*1460*/  FFMA R5, R9, UR5, R16 ;  /* 0x0000000509057c23 */ /* 0x000fe20008000010 */
[----:B----4-:R-:W-:Y:S01]  /*1470*/  FMUL R9, R6, UR4 ;  /* 0x0000000406097c20 */ /* 0x010fe20008400000 */
[----:B------:R-:W-:Y:S01]  /*1480*/  FSETP.NEU.AND P0, PT, R2, R4, PT ;  /* 0x000000040200720b */ /* 0x000fe20003f0d000 */
[----:B------:R-:W-:Y:S01]  /*1490*/  FFMA R37, R33, UR5, R8 ;  /* 0x0000000521257c23 */ /* 0x000fe20008000008 */
[----:B------:R-:W-:Y:S01]  /*14a0*/  FFMA R33, R21, UR5, R16 ;  /* 0x0000000515217c23 */ /* 0x000fe20008000010 */
[----:B------:R-:W-:Y:S01]  /*14b0*/  FFMA R3, R17, UR5, R8 ;  /* 0x0000000511037c23 */ /* 0x000fe20008000008 */
[----:B------:R-:W-:Y:S01]  /*14c0*/  FSETP.NEU.OR P1, PT, R36, R32, P0 ;  /* 0x000000202400720b */ /* 0x000fe2000072d400 */
[----:B-----5:R-:W-:Y:S01]  /*14d0*/  FMUL R17, R28, UR4 ;  /* 0x000000041c117c20 */ /* 0x020fe20008400000 */
[----:B------:R-:W-:Y:S01]  /*14e0*/  FFMA R34, R34, UR5, R9 ;  /* 0x0000000522227c23 */ /* 0x000fe20008000009 */
[----:B------:R-:W-:Y:S01]  /*14f0*/  FMUL R16, R7, UR4 ;  /* 0x0000000407107c20 */ /* 0x000fe20008400000 */
[----:B------:R-:W-:Y:S01]  /*1500*/  FSETP.NEU.OR P1, PT, R37, R33, P1 ;  /* 0x000000212500720b */ /* 0x000fe20000f2d400 */
[----:B------:R-:W-:Y:S01]  /*1510*/  FFMA R6, R22, UR5, R17 ;  /* 0x0000000516067c23 */ /* 0x000fe20008000011 */
[----:B------:R-:W-:Y:S01]  /*1520*/  FMUL R20, R29, UR4 ;  /* 0x000000041d147c20 */ /* 0x000fe20008400000 */
[----:B------:R-:W-:Y:S01]  /*1530*/  FFMA R8, R18, UR5, R9 ;  /* 0x0000000512087c23 */ /* 0x000fe20008000009 */
[----:B------:R-:W-:Y:S01]  /*1540*/  FSETP.NEU.OR P1, PT, R3, R5, P1 ;  /* 0x000000050300720b */ /* 0x000fe20000f2d400 */
[----:B------:R-:W-:Y:S01]  /*1550*/  FFMA R10, R10, UR5, R17 ;  /* 0x000000050a0a7c23 */ /* 0x000fe20008000011 */
[----:B------:R-:W-:Y:S01]  /*1560*/  FFMA R35, R35, UR5, R16 ;  /* 0x0000000523237c23 */ /* 0x000fe20008000010 */
[----:B------:R-:W-:Y:S01]  /*1570*/  FFMA R7, R23, UR5, R20 ;  /* 0x0000000517077c23 */ /* 0x000fe20008000014 */
[----:B------:R-:W-:Y:S01]  /*1580*/  FSETP.NEU.OR P1, PT, R34, R6, P1 ;  /* 0x000000062200720b */ /* 0x000fe20000f2d400 */
[----:B------:R-:W-:Y:S01]  /*1590*/  FFMA R9, R19, UR5, R16 ;  /* 0x0000000513097c23 */ /* 0x000fe20008000010 */
[----:B------:R-:W-:Y:S01]  /*15a0*/  FSETP.EQ.AND P0, PT, R37, R33, P0 ;  /* 0x000000212500720b */ /* 0x000fe20000702000 */
[----:B------:R-:W-:Y:S01]  /*15b0*/  FFMA R11, R11, UR5, R20 ;  /* 0x000000050b0b7c23 */ /* 0x000fe20008000014 */
[----:B------:R-:W-:Y:S01]  /*15c0*/  FSETP.NEU.OR P1, PT, R8, R10, P1 ;  /* 0x0000000a0800720b */ /* 0x000fe20000f2d400 */
[----:B------:R-:W0:Y:S01]  /*15d0*/  LDC.64 R16, c[0x0][0x3b0] ;  /* 0x0000ec00ff107b82 */ /* 0x000e220000000a00 */
[----:B------:R-:W-:-:S02]  /*15e0*/  FSETP.NEU.OR P0, PT, R3, R5, P0 ;  /* 0x000000050300720b */ /* 0x000fc4000070d400 */
[----:B------:R-:W-:Y:S02]  /*15f0*/  FSETP.NEU.OR P2, PT, R35, R7, P1 ;  /* 0x000000072300720b */ /* 0x000fe40000f4d400 */
[----:B------:R-:W-:Y:S02]  /*1600*/  FSETP.EQ.AND P1, PT, R34, R6, P0 ;  /* 0x000000062200720b */ /* 0x000fe40000722000 */
[----:B------:R-:W-:Y:S02]  /*1610*/  FSETP.NEU.OR P0, PT, R9, R11, P2 ;  /* 0x0000000b0900720b */ /* 0x000fe4000170d400 */
[----:B------:R-:W-:-:S04]  /*1620*/  FSETP.NEU.OR P1, PT, R8, R10, P1 ;  /* 0x0000000a0800720b */ /* 0x000fc80000f2d400 */
[----:B------:R-:W-:-:S04]  /*1630*/  FSETP.EQ.AND P1, PT, R35, R7, P1 ;  /* 0x000000072300720b */ /* 0x000fc80000f22000 */
[----:B------:R-:W-:-:S03]  /*1640*/  FSETP.NEU.OR P1, PT, R9, R11, P1 ;  /* 0x0000000b0900720b */ /* 0x000fc60000f2d400 */
[----:B------:R-:W-:-:S05]  /*1650*/  @P0 IMAD.MOV.U32 R19, RZ, RZ, 0x1 ;  /* 0x00000001ff130424 */ /* 0x000fca00078e00ff */
[----:B------:R-:W-:-:S05]  /*1660*/  @P0 SEL R19, R19, 0xffffffff, P1 ;  /* 0xffffffff13130807 */ /* 0x000fca0000800000 */
[----:B0-----:R0:W-:Y:S01]  /*1670*/  @P0 STG.E desc[UR8][R16.64], R19 ;  /* 0x0000001310000986 */ /* 0x0011e2000c101908 */
[----:B------:R-:W-:Y:S06]  /*1680*/  BAR.SYNC.DEFER_BLOCKING 0x0 ;  /* 0x0000000000007b1d */ /* 0x000fec0000010000 */
[----:B------:R-:W2:Y:S02]  /*1690*/  LDG.E R18, desc[UR8][R16.64] ;  /* 0x0000000810127981 */ /* 0x000ea4000c1e1900 */
[----:B--2---:R-:W-:-:S13]  /*16a0*/  ISETP.NE.AND P0, PT, R18, -0x1, PT ;  /* 0xffffffff1200780c */ /* 0x004fda0003f05270 */
[----:B0-----:R-:W-:Y:S05]  /*16b0*/  @P0 BRA `(.L_x_46) ;  /* 0x0000000800f40947 */ /* 0x001fea0003800000 */
[----:B------:R-:W0:Y:S01]  /*16c0*/  S2UR UR5, SR_CgaCtaId ;  /* 0x00000000000579c3 */ /* 0x000e220000008800 */
[----:B------:R-:W-:Y:S01]  /*16d0*/  LEA.HI R27, RZ, R26, RZ, 0x2 ;  /* 0x0000001aff1b7211 */ /* 0x000fe200078f10ff */
[----:B------:R-:W-:Y:S01]  /*16e0*/  UMOV UR4, 0x400 ;  /* 0x0000040000047882 */ /* 0x000fe20000000000 */
[--C-:B------:R-:W-:Y:S01]  /*16f0*/  SHF.R.U32.HI R16, RZ, 0x3, R26.reuse ;  /* 0x00000003ff107819 */ /* 0x100fe2000001161a */
[----:B------:R-:W-:Y:S01]  /*1700*/  BSSY.RECONVERGENT B0, `(.L_x_47) ;  /* 0x000005e000007945 */ /* 0x000fe20003800200 */
[----:B------:R-:W-:Y:S02]  /*1710*/  LOP3.LUT R17, R27, 0xfffffffc, RZ, 0xc0, !PT ;  /* 0xfffffffc1b117812 */ /* 0x000fe400078ec0ff */
[----:B------:R-:W-:Y:S01]  /*1720*/  LOP3.LUT R18, R26, 0x7, RZ, 0xc0, !PT ;  /* 0x000000071a127812 */ /* 0x000fe200078ec0ff */
[----:B------:R-:W-:Y:S01]  /*1730*/  IMAD.SHL.U32 R19, R16, 0x8, RZ ;  /* 0x0000000810137824 */ /* 0x000fe200078e00ff */
[----:B------:R-:W-:Y:S01]  /*1740*/  SHF.R.S32.HI R27, RZ, 0x2, R27 ;  /* 0x00000002ff1b7819 */ /* 0x000fe2000001141b */
[----:B------:R-:W-:Y:S01]  /*1750*/  IMAD.IADD R28, R26, 0x1, -R17 ;  /* 0x000000011a1c7824 */ /* 0x000fe200078e0a11 */
[----:B------:R-:W-:-:S02]  /*1760*/  SHF.R.U32.HI R17, RZ, 0x4, R26 ;  /* 0x00000004ff117819 */ /* 0x000fc4000001161a */
[----:B------:R-:W-:Y:S01]  /*1770*/  LOP3.LUT R18, R19, 0x8, R18, 0xe2, !PT ;  /* 0x0000000813127812 */ /* 0x000fe200078ee212 */
[----:B------:R-:W-:Y:S01]  /*1780*/  IMAD R16, R28, 0x20, R27 ;  /* 0x000000201c107824 */ /* 0x000fe200078e021b */
[----:B------:R-:W-:Y:S01]  /*1790*/  ISETP.GT.AND P0, PT, R26, 0xf, PT ;  /* 0x0000000f1a00780c */ /* 0x000fe20003f04270 */
[----:B------:R-:W-:Y:S01]  /*17a0*/  IMAD.SHL.U32 R17, R17, 0x8, RZ ;  /* 0x0000000811117824 */ /* 0x000fe200078e00ff */
[C---:B------:R-:W-:Y:S02]  /*17b0*/  PRMT R19, R24.reuse, 0x7632, R19 ;  /* 0x0000763218137816 */ /* 0x040fe40000000013 */
[----:B------:R-:W-:Y:S01]  /*17c0*/  PRMT R20, R24, 0x7632, R20 ;  /* 0x0000763218147816 */ /* 0x000fe20000000014 */
[----:B------:R-:W-:Y:S01]  /*17d0*/  IMAD R17, R18, 0x10, R17 ;  /* 0x0000001012117824 */ /* 0x000fe200078e0211 */
[C---:B------:R-:W-:Y:S02]  /*17e0*/  PRMT R18, R25.reuse, 0x7632, R18 ;  /* 0x0000763219127816 */ /* 0x040fe40000000012 */
[----:B------:R-:W-:Y:S01]  /*17f0*/  PRMT R21, R25, 0x7632, R21 ;  /* 0x0000763219157816 */ /* 0x000fe20000000015 */
[----:B0-----:R-:W-:-:S06]  /*1800*/  ULEA UR6, UR5, UR4, 0x18 ;  /* 0x0000000405067291 */ /* 0x001fcc000f8ec0ff */
[----:B------:R-:W-:-:S05]  /*1810*/  LEA R16, R16, UR6, 0x1 ;  /* 0x0000000610107c11 */ /* 0x000fca000f8e08ff */
[----:B------:R-:W-:Y:S04]  /*1820*/  STS.U16 [R16], R24 ;  /* 0x0000001810007388 */ /* 0x000fe80000000400 */
[----:B------:R0:W-:Y:S04]  /*1830*/  STS.U16 [R16+0x10], R24 ;  /* 0x0000101810007388 */ /* 0x0001e80000000400 */
[----:B------:R1:W-:Y:S04]  /*1840*/  STS.U16 [R16+0x100], R25 ;  /* 0x0001001910007388 */ /* 0x0003e80000000400 */
[----:B------:R1:W-:Y:S01]  /*1850*/  STS.U16 [R16+0x110], R25 ;  /* 0x0001101910007388 */ /* 0x0003e20000000400 */
[----:B0-----:R-:W-:-:S03]  /*1860*/  LEA R24, R17, UR6, 0x1 ;  /* 0x0000000611187c11 */ /* 0x001fc6000f8e08ff */
[----:B------:R1:W-:Y:S04]  /*1870*/  STS.U16 [R16+0x20], R19 ;  /* 0x0000201310007388 */ /* 0x0003e80000000400 */
[----:B------:R1:W-:Y:S04]  /*1880*/  STS.U16 [R16+0x30], R20 ;  /* 0x0000301410007388 */ /* 0x0003e80000000400 */
[----:B------:R1:W-:Y:S04]  /*1890*/  STS.U16 [R16+0x120], R18 ;  /* 0x0001201210007388 */ /* 0x0003e80000000400 */
[----:B------:R1:W-:Y:S01]  /*18a0*/  STS.U16 [R16+0x130], R21 ;  /* 0x0001301510007388 */ /* 0x0003e20000000400 */
[----:B------:R-:W-:Y:S06]  /*18b0*/  BAR.SYNC.DEFER_BLOCKING 0x0 ;  /* 0x0000000000007b1d */ /* 0x000fec0000010000 */
[----:B------:R-:W-:Y:S05]  /*18c0*/  @P0 BRA `(.L_x_48) ;  /* 0x0000000400040947 */ /* 0x000fea0003800000 */
[----:B-1----:R-:W-:-:S05]  /*18d0*/  LEA R16, R27, UR6, 0x1 ;  /* 0x000000061b107c11 */ /* 0x002fca000f8e08ff */
[----:B------:R-:W0:Y:S04]  /*18e0*/  LDS.U16 R17, [R16] ;  /* 0x0000000010117984 */ /* 0x000e280000000400 */
[----:B------:R-:W1:Y:S04]  /*18f0*/  LDS.U16 R19, [R16+0x10] ;  /* 0x0000100010137984 */ /* 0x000e680000000400 */
[----:B------:R-:W2:Y:S04]  /*1900*/  LDS.U16 R21, [R16+0x20] ;  /* 0x0000200010157984 */ /* 0x000ea80000000400 */
[----:B------:R-:W3:Y:S04]  /*1910*/  LDS.U16 R23, [R16+0x30] ;  /* 0x0000300010177984 */ /* 0x000ee80000000400 */
[----:B------:R-:W4:Y:S04]  /*1920*/  LDS.U16 R25, [R16+0x40] ;  /* 0x0000400010197984 */ /* 0x000f280000000400 */
[----:B------:R-:W5:Y:S04]  /*1930*/  LDS.U16 R29, [R16+0x50] ;  /* 0x00005000101d7984 */ /* 0x000f680000000400 */
        /* <DEDUP_REMOVED lines=10> */
[----:B0-----:R-:W-:Y:S04]  /*19e0*/  STS.U16 [R16+0x8], R17 ;  /* 0x0000081110007388 */ /* 0x001fe80000000400 */
[----:B-1----:R-:W-:Y:S04]  /*19f0*/  STS.U16 [R16+0x18], R19 ;  /* 0x0000181310007388 */ /* 0x002fe80000000400 */
[----:B--2---:R-:W-:Y:S04]  /*1a00*/  STS.U16 [R16+0x28], R21 ;  /* 0x0000281510007388 */ /* 0x004fe80000000400 */
[----:B---3--:R-:W-:Y:S04]  /*1a10*/  STS.U16 [R16+0x38], R23 ;  /* 0x0000381710007388 */ /* 0x008fe80000000400 */
[----:B----4-:R-:W-:Y:S04]  /*1a20*/  STS.U16 [R16+0x48], R25 ;  /* 0x0000481910007388 */ /* 0x010fe80000000400 */
[----:B-----5:R-:W-:Y:S04]  /*1a30*/  STS.U16 [R16+0x58], R29 ;  /* 0x0000581d10007388 */ /* 0x020fe80000000400 */
[----:B------:R-:W-:Y:S04]  /*1a40*/  STS.U16 [R16+0x68], R31 ;  /* 0x0000681f10007388 */ /* 0x000fe80000000400 */
        /* <DEDUP_REMOVED lines=9> */
[----:B------:R-:W0:Y:S04]  /*1ae0*/  LDS.U16 R17, [R16+0x100] ;  /* 0x0001000010117984 */ /* 0x000e280000000400 */
        /* <DEDUP_REMOVED lines=15> */
[----:B0-----:R0:W-:Y:S04]  /*1be0*/  STS.U16 [R16+0x108], R17 ;  /* 0x0001081110007388 */ /* 0x0011e80000000400 */
[----:B-1----:R0:W-:Y:S04]  /*1bf0*/  STS.U16 [R16+0x118], R19 ;  /* 0x0001181310007388 */ /* 0x0021e80000000400 */
[----:B--2---:R0:W-:Y:S04]  /*1c00*/  STS.U16 [R16+0x128], R21 ;  /* 0x0001281510007388 */ /* 0x0041e80000000400 */
[----:B---3--:R0:W-:Y:S04]  /*1c10*/  STS.U16 [R16+0x138], R23 ;  /* 0x0001381710007388 */ /* 0x0081e80000000400 */
[----:B----4-:R0:W-:Y:S04]  /*1c20*/  STS.U16 [R16+0x148], R25 ;  /* 0x0001481910007388 */ /* 0x0101e80000000400 */
[----:B-----5:R0:W-:Y:S04]  /*1c30*/  STS.U16 [R16+0x158], R29 ;  /* 0x0001581d10007388 */ /* 0x0201e80000000400 */
[----:B------:R0:W-:Y:S04]  /*1c40*/  STS.U16 [R16+0x168], R31 ;  /* 0x0001681f10007388 */ /* 0x0001e80000000400 */
        /* <DEDUP_REMOVED lines=8> */
[----:B------:R0:W-:Y:S02]  /*1cd0*/  STS.U16 [R16+0x1f8], R44 ;  /* 0x0001f82c10007388 */ /* 0x0001e40000000400 */
.L_x_48:
[----:B------:R-:W-:Y:S05]  /*1ce0*/  BSYNC.RECONVERGENT B0 ;  /* 0x0000000000007941 */ /* 0x000fea0003800200 */
.L_x_47:
[----:B------:R-:W-:Y:S01]  /*1cf0*/  BAR.SYNC.DEFER_BLOCKING 0x0 ;  /* 0x0000000000007b1d */ /* 0x000fe20000010000 */
[----:B------:R-:W-:Y:S01]  /*1d00*/  UIADD3 UR4, UPT, UPT, UR4, 0x200, URZ ;  /* 0x0000020004047890 */ /* 0x000fe2000fffe0ff */
[----:B01----:R-:W-:Y:S01]  /*1d10*/  IMAD R25, R27, 0x8, R28 ;  /* 0x000000081b197824 */ /* 0x003fe200078e021c */
[----:B------:R-:W-:Y:S02]  /*1d20*/  ISETP.NE.AND P0, PT, R26, RZ, PT ;  /* 0x000000ff1a00720c */ /* 0x000fe40003f05270 */
[----:B------:R-:W-:Y:S01]  /*1d30*/  ULEA UR5, UR5, UR4, 0x18 ;  /* 0x0000000405057291 */ /* 0x000fe2000f8ec0ff */
[----:B------:R-:W-:Y:S01]  /*1d40*/  IMAD.SHL.U32 R25, R25, 0x2, RZ ;  /* 0x0000000219197824 */ /* 0x000fe200078e00ff */
[----:B------:R-:W-:Y:S04]  /*1d50*/  BSSY.RECONVERGENT B0, `(.L_x_49) ;  /* 0x000004f000007945 */ /* 0x000fe80003800200 */
[----:B------:R-:W-:Y:S01]  /*1d60*/  LEA R25, R25, UR5, 0x2 ;  /* 0x0000000519197c11 */ /* 0x000fe2000f8e10ff */
[----:B------:R0:W1:Y:S02]  /*1d70*/  LDSM.16.MT88.4 R20, [R24] ;  /* 0x000000001814783b */ /* 0x0000640000004200 */
[----:B0-----:R-:W-:Y:S01]  /*1d80*/  IMAD.MOV.U32 R24, RZ, RZ, -0x1 ;  /* 0xffffffffff187424 */ /* 0x001fe200078e00ff */
[C---:B-1----:R-:W-:Y:S01]  /*1d90*/  HMMA.16816.F32 R16, R12.reuse, R20, RZ ;  /* 0x000000140c10723c */ /* 0x042fe200000018ff */
[----:B------:R-:W-:Y:S07]  /*1da0*/  BAR.SYNC.DEFER_BLOCKING 0x0 ;  /* 0x0000000000007b1d */ /* 0x000fee0000010000 */
[----:B------:R-:W-:Y:S11]  /*1db0*/  HMMA.16816.F32 R20, R12, R22, RZ ;  /* 0x000000160c14723c */ /* 0x000ff600000018ff */
[----:B------:R0:W-:Y:S04]  /*1dc0*/  STS [R25], R16 ;  /* 0x0000001019007388 */ /* 0x0001e80000000800 */
[----:B------:R0:W-:Y:S04]  /*1dd0*/  STS [R25+0x200], R18 ;  /* 0x0002001219007388 */ /* 0x0001e80000000800 */
[----:B------:R0:W-:Y:S04]  /*1de0*/  STS [R25+0x4], R17 ;  /* 0x0000041119007388 */ /* 0x0001e80000000800 */
[----:B------:R0:W-:Y:S04]  /*1df0*/  STS [R25+0x204], R19 ;  /* 0x0002041319007388 */ /* 0x0001e80000000800 */
[----:B------:R0:W-:Y:S04]  /*1e00*/  STS [R25+0x20], R20 ;  /* 0x0000201419007388 */ /* 0x0001e80000000800 */
[----:B------:R0:W-:Y:S04]  /*1e10*/  STS [R25+0x220], R22 ;  /* 0x0002201619007388 */ /* 0x0001e80000000800 */
[----:B------:R0:W-:Y:S04]  /*1e20*/  STS [R25+0x24], R21 ;  /* 0x0000241519007388 */ /* 0x0001e80000000800 */
[----:B------:R0:W-:Y:S01]  /*1e30*/  STS [R25+0x224], R23 ;  /* 0x0002241719007388 */ /* 0x0001e20000000800 */
[----:B------:R-:W-:Y:S06]  /*1e40*/  BAR.SYNC.DEFER_BLOCKING 0x0 ;  /* 0x0000000000007b1d */ /* 0x000fec0000010000 */
[----:B------:R-:W-:Y:S05]  /*1e50*/  @P0 BRA `(.L_x_50) ;  /* 0x0000000000f80947 */ /* 0x000fea0003800000 */
[----:B------:R-:W-:-:S05]  /*1e60*/  UMOV UR4, URZ ;  /* 0x000000ff00047c82 */ /* 0x000fca0008000000 */
.L_x_51:
[----:B------:R-:W-:Y:S01]  /*1e70*/  ULEA UR6, UR4, UR5, 0x6 ;  /* 0x0000000504067291 */ /* 0x000fe2000f8e30ff */
[----:B------:R-:W-:-:S08]  /*1e80*/  IMAD.MOV.U32 R24, RZ, RZ, RZ ;  /* 0x000000ffff187224 */ /* 0x000fd000078e00ff */
[----:B0-----:R-:W-:Y:S04]  /*1e90*/  LDS.128 R16, [UR6] ;  /* 0x00000006ff107984 */ /* 0x001fe80008000c00 */
[----:B------:R-:W0:Y:S02]  /*1ea0*/  LDS.128 R20, [UR6+0x10] ;  /* 0x00001006ff147984 */ /* 0x000e240008000c00 */
[----:B0-----:R-:W-:-:S13]  /*1eb0*/  FSETP.NEU.AND P0, PT, R16, R20, PT ;  /* 0x000000141000720b */ /* 0x001fda0003f0d000 */
[----:B------:R-:W-:Y:S05]  /*1ec0*/  @P0 BRA `(.L_x_50) ;  /* 0x0000000000dc0947 */ /* 0x000fea0003800000 */
[----:B------:R-:W-:Y:S04]  /*1ed0*/  LDS.128 R24, [UR6+0x20] ;  /* 0x00002006ff187984 */ /* 0x000fe80008000c00 */
[----:B------:R-:W0:Y:S02]  /*1ee0*/  LDS.128 R28, [UR6+0x30] ;  /* 0x00003006ff1c7984 */ /* 0x000e240008000c00 */
[----:B0-----:R-:W-:Y:S01]  /*1ef0*/  FSETP.NEU.AND P0, PT, R24, R28, PT ;  /* 0x0000001c1800720b */ /* 0x001fe20003f0d000 */
[----:B------:R-:W-:-:S12]  /*1f00*/  IMAD.MOV.U32 R24, RZ, RZ, 0x1 ;  /* 0x00000001ff187424 */ /* 0x000fd800078e00ff */
[----:B------:R-:W-:Y:S05]  /*1f10*/  @P0 BRA `(.L_x_50) ;  /* 0x0000000000c80947 */ /* 0x000fea0003800000 */
[----:B------:R-:W-:Y:S01]  /*1f20*/  FSETP.NEU.AND P0, PT, R17, R21, PT ;  /* 0x000000151100720b */ /* 0x000fe20003f0d000 */
[----:B------:R-:W-:-:S12]  /*1f30*/  IMAD.MOV.U32 R24, RZ, RZ, RZ ;  /* 0x000000ffff187224 */ /* 0x000fd800078e00ff */
[----:B------:R-:W-:Y:S05]  /*1f40*/  @P0 BRA `(.L_x_50) ;  /* 0x0000000000bc0947 */ /* 0x000fea0003800000 */
[----:B------:R-:W-:Y:S01]  /*1f50*/  FSETP.NEU.AND P0, PT, R25, R29, PT ;  /* 0x0000001d1900720b */ /* 0x000fe20003f0d000 */
        /* <DEDUP_REMOVED lines=14> */
[----:B------:R-:W-:Y:S01]  /*2040*/  LDS.128 R16, [UR6+0x40] ;  /* 0x00004006ff107984 */ /* 0x000fe20008000c00 */
[----:B------:R-:W-:-:S03]  /*2050*/  IMAD.MOV.U32 R24, RZ, RZ, RZ ;  /* 0x000000ffff187224 */ /* 0x000fc600078e00ff */
        /* <DEDUP_REMOVED lines=26> */
[----:B------:R-:W-:-:S04]  /*2200*/  UIADD3 UR4, UPT, UPT, UR4, 0x2, URZ ;  /* 0x0000000204047890 */ /* 0x000fc8000fffe0ff */
[----:B------:R-:W-:-:S09]  /*2210*/  UISETP.NE.AND UP0, UPT, UR4, 0x10, UPT ;  /* 0x000000100400788c */ /* 0x000fd2000bf05270 */
[----:B------:R-:W-:Y:S05]  /*2220*/  BRA.U UP0, `(.L_x_51) ;  /* 0xfffffffd00107547 */ /* 0x000fea000b83ffff */
[----:B------:R-:W-:-:S07]  /*2230*/  IMAD.MOV.U32 R24, RZ, RZ, -0x1 ;  /* 0xffffffffff187424 */ /* 0x000fce00078e00ff */
.L_x_50:
[----:B------:R-:W-:Y:S05]  /*2240*/  BSYNC.RECONVERGENT B0 ;  /* 0x0000000000007941 */ /* 0x000fea0003800200 */
.L_x_49:
[----:B0-----:R-:W0:Y:S08]  /*2250*/  LDC.64 R16, c[0x0][0x3b8] ;  /* 0x0000ee00ff107b82 */ /* 0x001e300000000a00 */
[----:B------:R-:W1:Y:S01]  /*2260*/  LDC.64 R18, c[0x0][0x3b0] ;  /* 0x0000ec00ff127b82 */ /* 0x000e620000000a00 */
[----:B0-----:R0:W-:Y:S04]  /*2270*/  STG.E desc[UR8][R16.64], R24 ;  /* 0x0000001810007986 */ /* 0x0011e8000c101908 */
[----:B-1----:R0:W5:Y:S02]  /*2280*/  LDG.E R18, desc[UR8][R18.64] ;  /* 0x0000000812127981 */ /* 0x002164000c1e1900 */
.L_x_46:
[----:B-----5:R-:W-:-:S13]  /*2290*/  ISETP.NE.AND P0, PT, R18, 0x1, PT ;  /* 0x000000011200780c */ /* 0x020fda0003f05270 */
[----:B------:R-:W-:Y:S05]  /*22a0*/  @P0 BRA `(.L_x_52) ;  /* 0x0000000800f00947 */ /* 0x000fea0003800000 */
[----:B0-----:R-:W0:Y:S01]  /*22b0*/  S2R R24, SR_LANEID ;  /* 0x0000000000187919 */ /* 0x001e220000000000 */
[----:B------:R-:W1:Y:S01]  /*22c0*/  S2UR UR5, SR_CgaCtaId ;  /* 0x00000000000579c3 */ /* 0x000e620000008800 */
[----:B------:R-:W-:Y:S01]  /*22d0*/  UMOV UR4, 0x400 ;  /* 0x0000040000047882 */ /* 0x000fe20000000000 */
[----:B------:R-:W-:Y:S01]  /*22e0*/  PRMT R21, R39, 0x7632, R21 ;  /* 0x0000763227157816 */ /* 0x000fe20000000015 */
[----:B------:R-:W-:Y:S01]  /*22f0*/  BSSY.RECONVERGENT B0, `(.L_x_53) ;  /* 0x000005f000007945 */ /* 0x000fe20003800200 */
[----:B-1----:R-:W-:Y:S01]  /*2300*/  ULEA UR6, UR5, UR4, 0x18 ;  /* 0x0000000405067291 */ /* 0x002fe2000f8ec0ff */
[----:B0-----:R-:W-:Y:S02]  /*2310*/  LEA.HI R25, RZ, R24, RZ, 0x2 ;  /* 0x00000018ff197211 */ /* 0x001fe400078f10ff */
[----:B------:R-:W-:Y:S02]  /*2320*/  SHF.R.U32.HI R16, RZ, 0x3, R24 ;  /* 0x00000003ff107819 */ /* 0x000fe40000011618 */
[----:B------:R-:W-:-:S02]  /*2330*/  LOP3.LUT R17, R25, 0xfffffffc, RZ, 0xc0, !PT ;  /* 0xfffffffc19117812 */ /* 0x000fc400078ec0ff */
[----:B------:R-:W-:Y:S01]  /*2340*/  SHF.R.S32.HI R25, RZ, 0x2, R25 ;  /* 0x00000002ff197819 */ /* 0x000fe20000011419 */
[----:B------:R-:W-:Y:S01]  /*2350*/  IMAD.SHL.U32 R20, R16, 0x8, RZ ;  /* 0x0000000810147824 */ /* 0x000fe200078e00ff */
[----:B------:R-:W-:Y:S01]  /*2360*/  SHF.R.U32.HI R18, RZ, 0x4, R24 ;  /* 0x00000004ff127819 */ /* 0x000fe20000011618 */
[C---:B------:R-:W-:Y:S01]  /*2370*/  IMAD.IADD R26, R24.reuse, 0x1, -R17 ;  /* 0x00000001181a7824 */ /* 0x040fe200078e0a11 */
[C---:B------:R-:W-:Y:S02]  /*2380*/  LOP3.LUT R17, R24.reuse, 0x7, RZ, 0xc0, !PT ;  /* 0x0000000718117812 */ /* 0x040fe400078ec0ff */
[----:B------:R-:W-:Y:S01]  /*2390*/  ISETP.GT.AND P0, PT, R24, 0xf, PT ;  /* 0x0000000f1800780c */ /* 0x000fe20003f04270 */
[----:B------:R-:W-:Y:S01]  /*23a0*/  IMAD R16, R26, 0x20, R25 ;  /* 0x000000201a107824 */ /* 0x000fe200078e0219 */
[----:B------:R-:W-:Y:S01]  /*23b0*/  LOP3.LUT R19, R20, 0x8, R17, 0xe2, !PT ;  /* 0x0000000814137812 */ /* 0x000fe200078ee211 */
[----:B------:R-:W-:Y:S01]  /*23c0*/  IMAD.SHL.U32 R18, R18, 0x8, RZ ;  /* 0x0000000812127824 */ /* 0x000fe200078e00ff */
[----:B------:R-:W-:-:S02]  /*23d0*/  PRMT R20, R38, 0x7632, R20 ;  /* 0x0000763226147816 */ /* 0x000fc40000000014 */
[----:B------:R-:W-:Y:S01]  /*23e0*/  LEA R17, R16, UR6, 0x1 ;  /* 0x0000000610117c11 */ /* 0x000fe2000f8e08ff */
[--C-:B------:R-:W-:Y:S01]  /*23f0*/  IMAD R16, R19, 0x10, R18.reuse ;  /* 0x0000001013107824 */ /* 0x100fe200078e0212 */
[----:B------:R-:W-:Y:S02]  /*2400*/  PRMT R19, R38, 0x7632, R19 ;  /* 0x0000763226137816 */ /* 0x000fe40000000013 */
[----:B------:R-:W-:Y:S01]  /*2410*/  PRMT R18, R39, 0x7632, R18 ;  /* 0x0000763227127816 */ /* 0x000fe20000000012 */
[----:B------:R0:W-:Y:S01]  /*2420*/  STS.U16 [R17], R38 ;  /* 0x0000002611007388 */ /* 0x0001e20000000400 */
[----:B------:R-:W-:-:S03]  /*2430*/  LEA R16, R16, UR6, 0x1 ;  /* 0x0000000610107c11 */ /* 0x000fc6000f8e08ff */
[----:B------:R0:W-:Y:S04]  /*2440*/  STS.U16 [R17+0x10], R38 ;  /* 0x0000102611007388 */ /* 0x0001e80000000400 */
[----:B------:R0:W-:Y:S04]  /*2450*/  STS.U16 [R17+0x100], R39 ;  /* 0x0001002711007388 */ /* 0x0001e80000000400 */
[----:B------:R0:W-:Y:S04]  /*2460*/  STS.U16 [R17+0x110], R39 ;  /* 0x0001102711007388 */ /* 0x0001e80000000400 */
[----:B------:R0:W-:Y:S04]  /*2470*/  STS.U16 [R17+0x20], R20 ;  /* 0x0000201411007388 */ /* 0x0001e80000000400 */
[----:B------:R0:W-:Y:S04]  /*2480*/  STS.U16 [R17+0x30], R19 ;  /* 0x0000301311007388 */ /* 0x0001e80000000400 */
[----:B------:R0:W-:Y:S04]  /*2490*/  STS.U16 [R17+0x120], R18 ;  /* 0x0001201211007388 */ /* 0x0001e80000000400 */
[----:B------:R0:W-:Y:S01]  /*24a0*/  STS.U16 [R17+0x130], R21 ;  /* 0x0001301511007388 */ /* 0x0001e20000000400 */
[----:B------:R-:W-:Y:S06]  /*24b0*/  BAR.SYNC.DEFER_BLOCKING 0x0 ;  /* 0x0000000000007b1d */ /* 0x000fec0000010000 */
[----:B------:R-:W-:Y:S05]  /*24c0*/  @P0 BRA `(.L_x_54) ;  /* 0x0000000400040947 */ /* 0x000fea0003800000 */
[----:B0-----:R-:W-:-:S05]  /*24d0*/  LEA R17, R25, UR6, 0x1 ;  /* 0x0000000619117c11 */ /* 0x001fca000f8e08ff */
        /* <DEDUP_REMOVED lines=64> */
.L_x_54:
[----:B------:R-:W-:Y:S05]  /*28e0*/  BSYNC.RECONVERGENT B0 ;  /* 0x0000000000007941 */ /* 0x000fea0003800200 */
.L_x_53:
[----:B------:R-:W-:Y:S01]  /*28f0*/  BAR.SYNC.DEFER_BLOCKING 0x0 ;  /* 0x0000000000007b1d */ /* 0x000fe20000010000 */
[----:B------:R-:W-:Y:S01]  /*2900*/  UIADD3 UR4, UPT, UPT, UR4, 0x200, URZ ;  /* 0x0000020004047890 */ /* 0x000fe2000fffe0ff */
[----:B------:R-:W-:Y:S01]  /*2910*/  IMAD R25, R25, 0x8, R26 ;  /* 0x0000000819197824 */ /* 0x000fe200078e021a */
[----:B------:R-:W-:Y:S01]  /*2920*/  ISETP.NE.AND P0, PT, R24, RZ, PT ;  /* 0x000000ff1800720c */ /* 0x000fe20003f05270 */
[----:B0-----:R-:W-:Y:S01]  /*2930*/  IMAD.MOV.U32 R29, RZ, RZ, -0x1 ;  /* 0xffffffffff1d7424 */ /* 0x001fe200078e00ff */
[----:B------:R-:W-:Y:S01]  /*2940*/  ULEA UR5, UR5, UR4, 0x18 ;  /* 0x0000000405057291 */ /* 0x000fe2000f8ec0ff */
[----:B------:R-:W-:Y:S01]  /*2950*/  IMAD.SHL.U32 R25, R25, 0x2, RZ ;  /* 0x0000000219197824 */ /* 0x000fe200078e00ff */
[----:B------:R-:W-:Y:S04]  /*2960*/  BSSY.RECONVERGENT B0, `(.L_x_55) ;  /* 0x000004e000007945 */ /* 0x000fe80003800200 */
[----:B------:R-:W-:Y:S01]  /*2970*/  LEA R25, R25, UR5, 0x2 ;  /* 0x0000000519197c11 */ /* 0x000fe2000f8e10ff */
[----:B------:R-:W0:Y:S02]  /*2980*/  LDSM.16.MT88.4 R16, [R16] ;  /* 0x000000001010783b */ /* 0x000e240000004200 */
[C---:B0-----:R-:W-:Y:S01]  /*2990*/  HMMA.16816.F32 R20, R12.reuse, R16, RZ ;  /* 0x000000100c14723c */ /* 0x041fe200000018ff */
        /* <DEDUP_REMOVED lines=13> */
.L_x_57:
[----:B------:R-:W-:Y:S01]  /*2a70*/  ULEA UR6, UR4, UR5, 0x6 ;  /* 0x0000000504067291 */ /* 0x000fe2000f8e30ff */
[----:B------:R-:W-:-:S08]  /*2a80*/  IMAD.MOV.U32 R29, RZ, RZ, RZ ;  /* 0x000000ffff1d7224 */ /* 0x000fd000078e00ff */
[----:B0-----:R-:W-:Y:S04]  /*2a90*/  LDS.128 R12, [UR6] ;  /* 0x00000006ff0c7984 */ /* 0x001fe80008000c00 */
[----:B------:R-:W0:Y:S02]  /*2aa0*/  LDS.128 R16, [UR6+0x10] ;  /* 0x00001006ff107984 */ /* 0x000e240008000c00 */
[----:B0-----:R-:W-:-:S13]  /*2ab0*/  FSETP.NEU.AND P0, PT, R12, R16, PT ;  /* 0x000000100c00720b */ /* 0x001fda0003f0d000 */
[----:B------:R-:W-:Y:S05]  /*2ac0*/  @P0 BRA `(.L_x_56) ;  /* 0x0000000000dc0947 */ /* 0x000fea0003800000 */
[----:B------:R-:W-:Y:S01]  /*2ad0*/  LDS.128 R20, [UR6+0x20] ;  /* 0x00002006ff147984 */ /* 0x000fe20008000c00 */
[----:B------:R-:W-:-:S03]  /*2ae0*/  IMAD.MOV.U32 R29, RZ, RZ, 0x1 ;  /* 0x00000001ff1d7424 */ /* 0x000fc600078e00ff */
[----:B------:R-:W0:Y:S02]  /*2af0*/  LDS.128 R24, [UR6+0x30] ;  /* 0x00003006ff187984 */ /* 0x000e240008000c00 */
[----:B0-----:R-:W-:-:S13]  /*2b00*/  FSETP.NEU.AND P0, PT, R20, R24, PT ;  /* 0x000000181400720b */ /* 0x001fda0003f0d000 */
        /* <DEDUP_REMOVED lines=51> */
.L_x_56:
[----:B------:R-:W-:Y:S05]  /*2e40*/  BSYNC.RECONVERGENT B0 ;  /* 0x0000000000007941 */ /* 0x000fea0003800200 */
.L_x_55:
[----:B0-----:R-:W0:Y:S02]  /*2e50*/  LDC.64 R12, c[0x0][0x3b8] ;  /* 0x0000ee00ff0c7b82 */ /* 0x001e240000000a00 */
[----:B0-----:R1:W-:Y:S02]  /*2e60*/  STG.E desc[UR8][R12.64], R29 ;  /* 0x0000001d0c007986 */ /* 0x0013e4000c101908 */
.L_x_52:
[----:B-1----:R-:W1:Y:S08]  /*2e70*/  LDC.64 R12, c[0x0][0x3b8] ;  /* 0x0000ee00ff0c7b82 */ /* 0x002e700000000a00 */
[----:B------:R-:W-:Y:S06]  /*2e80*/  BAR.SYNC.DEFER_BLOCKING 0x0 ;  /* 0x0000000000007b1d */ /* 0x000fec0000010000 */
[----:B-1----:R-:W2:Y:S02]  /*2e90*/  LDG.E R12, desc[UR8][R12.64] ;  /* 0x000000080c0c7981 */ /* 0x002ea4000c1e1900 */
[----:B--2---:R-:W-:-:S13]  /*2ea0*/  ISETP.NE.AND P0, PT, R12, RZ, PT ;  /* 0x000000ff0c00720c */ /* 0x004fda0003f05270 */
[----:B------:R-:W-:Y:S05]  /*2eb0*/  @P0 BRA `(.L_x_58) ;  /* 0x00000000003c0947 */ /* 0x000fea0003800000 */
[----:B------:R-:W1:Y:S01]  /*2ec0*/  S2R R2, SR_LANEID ;  /* 0x0000000000027919 */ /* 0x000e620000000000 */
[----:B------:R-:W2:Y:S02]  /*2ed0*/  LDC R3, c[0x0][0x398] ;  /* 0x0000e600ff037b82 */ /* 0x000ea40000000800 */
[----:B--2---:R-:W-:Y:S01]  /*2ee0*/  SHF.R.U32.HI R13, RZ, 0x1, R3 ;  /* 0x00000001ff0d7819 */ /* 0x004fe20000011603 */
[----:B------:R-:W-:Y:S01]  /*2ef0*/  IMAD.MOV.U32 R3, RZ, RZ, RZ ;  /* 0x000000ffff037224 */ /* 0x000fe200078e00ff */
[----:B-1----:R-:W-:Y:S02]  /*2f00*/  SHF.R.U32.HI R9, RZ, 0x2, R2 ;  /* 0x00000002ff097819 */ /* 0x002fe40000011602 */
[----:B------:R-:W-:-:S05]  /*2f10*/  LOP3.LUT R2, R2, 0x3, RZ, 0xc0, !PT ;  /* 0x0000000302027812 */ /* 0x000fca00078ec0ff */
[----:B------:R-:W-:-:S03]  /*2f20*/  IMAD.WIDE.U32 R2, R9, R13, R2 ;  /* 0x0000000d09027225 */ /* 0x000fc600078e0002 */
        /* <DEDUP_REMOVED lines=8> */
.L_x_58:
        /* <DEDUP_REMOVED lines=15> */
.L_x_59:
        /* <DEDUP_REMOVED lines=14> */
.L_x_73:


//--------------------- .text._Z12wmma_exampleP6__halfS0_Pfiiiff --------------------------
	.section	.text._Z12wmma_exampleP6__halfS0_Pfiiiff,"ax",@progbits
	.align	128
        .global         _Z12wmma_exampleP6__halfS0_Pfiiiff
        .type           _Z12wmma_exampleP6__halfS0_Pfiiiff,@function
        .size           _Z12wmma_exampleP6__halfS0_Pfiiiff,(.L_x_74 - _Z12wmma_exampleP6__halfS0_Pfiiiff)
        .other          _Z12wmma_exampleP6__halfS0_Pfiiiff,@"STO_CUDA_ENTRY STV_DEFAULT"
_Z12wmma_exampleP6__halfS0_Pfiiiff:
.text._Z12wmma_exampleP6__halfS0_Pfiiiff:
        /* <DEDUP_REMOVED lines=8> */
[----:B------:R-:W-:Y:S01]  /*0080*/  CS2R R10, SRZ ;  /* 0x00000000000a7805 */ /* 0x000fe2000001ff00 */
[----:B------:R-:W3:Y:S01]  /*0090*/  LDCU.64 UR6, c[0x0][0x358] ;  /* 0x00006b00ff0677ac */ /* 0x000ee20008000a00 */
[----:B------:R-:W0:Y:S08]  /*00a0*/  LDC R25, c[0x0][0x360] ;  /* 0x0000d800ff197b82 */ /* 0x000e300000000800 */
        /* <DEDUP_REMOVED lines=13> */
[----:B------:R-:W-:Y:S02]  /*0180*/  CS2R R8, SRZ ;  /* 0x0000000000087805 */ /* 0x000fe4000001ff00 */
[----:B------:R-:W-:Y:S02]  /*0190*/  CS2R R6, SRZ ;  /* 0x0000000000067805 */ /* 0x000fe4000001ff00 */
[----:B------:R-:W-:Y:S01]  /*01a0*/  CS2R R4, SRZ ;  /* 0x0000000000047805 */ /* 0x000fe2000001ff00 */
[----:B------:R-:W1:Y:S01]  /*01b0*/  LDCU.64 UR10, c[0x0][0x380] ;  /* 0x00007000ff0a77ac */ /* 0x000e620008000a00 */
[----:B0-----:R-:W-:Y:S01]  /*01c0*/  IMAD.U32 R13, RZ, RZ, UR4 ;  /* 0x00000004ff0d7e24 */ /* 0x001fe2000f8e00ff */
[----:B------:R-:W-:Y:S01]  /*01d0*/  ISETP.GE.AND P0, PT, R2, UR5, PT ;  /* 0x0000000502007c0c */ /* 0x000fe2000bf06270 */
[----:B------:R-:W-:-:S03]  /*01e0*/  UIADD3 UR4, UPT, UPT, UR8, -0x1, URZ ;  /* 0xffffffff08047890 */ /* 0x000fc6000fffe0ff */
[----:B------:R-:W-:Y:S01]  /*01f0*/  ISETP.LT.AND P0, PT, R0, R13, !P0 ;  /* 0x0000000d0000720c */ /* 0x000fe20004701270 */
[----:B------:R-:W-:Y:S01]  /*0200*/  IMAD R0, R2, UR8, RZ ;  /* 0x0000000802007c24 */ /* 0x000fe2000f8e02ff */
[----:B------:R-:W-:Y:S01]  /*0210*/  ULEA.HI UR4, UR4, 0x1, URZ, 0x1c ;  /* 0x0000000104047891 */ /* 0x000fe2000f8fe0ff */
[----:B------:R-:W-:Y:S11]  /*0220*/  BRA.U !UP0, `(.L_x_61) ;  /* 0x0000000908cc7547 */ /* 0x000ff6000b800000 */
        /* <DEDUP_REMOVED lines=12> */
.L_x_66:
[----:B------:R-:W-:Y:S05]  /*02f0*/  @!P0 BRA `(.L_x_62) ;  /* 0x00000000009c8947 */ /* 0x000fea0003800000 */
[----:B------:R-:W3:Y:S01]  /*0300*/  S2R R14, SR_LANEID ;  /* 0x00000000000e7919 */ /* 0x000ee20000000000 */
[----:B------:R-:W4:Y:S01]  /*0310*/  LDC R29, c[0x0][0x398] ;  /* 0x0000e600ff1d7b82 */ /* 0x000f220000000800 */
[----:B------:R-:W-:Y:S02]  /*0320*/  IMAD.SHL.U32 R13, R25, 0x10, RZ ;  /* 0x00000010190d7824 */ /* 0x000fe400078e00ff */
[----:B------:R-:W-:-:S03]  /*0330*/  IMAD.MOV.U32 R15, RZ, RZ, RZ ;  /* 0x000000ffff0f7224 */ /* 0x000fc600078e00ff */
[----:B------:R-:W-:Y:S02]  /*0340*/  IADD3 R20, P1, PT, R13, R16, RZ ;  /* 0x000000100d147210 */ /* 0x000fe40007f3e0ff */
[----:B------:R-:W5:Y:S02]  /*0350*/  LDC R21, c[0x0][0x3a0] ;  /* 0x0000e800ff157b82 */ /* 0x000f640000000800 */
[----:B------:R-:W-:Y:S02]  /*0360*/  LEA.HI.X.SX32 R13, R16, RZ, 0x1, P1 ;  /* 0x000000ff100d7211 */ /* 0x000fe400008f0eff */
[----:B--2---:R-:W-:-:S04]  /*0370*/  LEA R23, P1, R20, UR8, 0x1 ;  /* 0x0000000814177c11 */ /* 0x004fc8000f8208ff */
[----:B------:R-:W-:Y:S02]  /*0380*/  LEA.HI.X R20, R20, UR9, R13, 0x1, P1 ;  /* 0x0000000914147c11 */ /* 0x000fe400088f0c0d */
[----:B----4-:R-:W-:Y:S02]  /*0390*/  SHF.R.U32.HI R12, RZ, 0x1, R29 ;  /* 0x00000001ff0c7819 */ /* 0x010fe4000001161d */
[----:B---3--:R-:W-:Y:S02]  /*03a0*/  SHF.R.U32.HI R27, RZ, 0x2, R14 ;  /* 0x00000002ff1b7819 */ /* 0x008fe4000001160e */
[----:B------:R-:W-:-:S05]  /*03b0*/  LOP3.LUT R14, R14, 0x3, RZ, 0xc0, !PT ;  /* 0x000000030e0e7812 */ /* 0x000fca00078ec0ff */
[----:B------:R-:W-:-:S03]  /*03c0*/  IMAD.WIDE.U32 R12, R27, R12, R14 ;  /* 0x0000000c1b0c7225 */ /* 0x000fc600078e000e */
[----:B------:R-:W-:-:S04]  /*03d0*/  LEA R22, P1, R12, R23, 0x2 ;  /* 0x000000170c167211 */ /* 0x000fc800078210ff */
[----:B------:R-:W-:Y:S02]  /*03e0*/  LEA.HI.X R23, R12, R20, R13, 0x2, P1 ;  /* 0x000000140c177211 */ /* 0x000fe400008f140d */
[----:B-----5:R-:W-:Y:S01]  /*03f0*/  SHF.R.U32.HI R12, RZ, 0x1, R21 ;  /* 0x00000001ff0c7819 */ /* 0x020fe20000011615 */
        /* <DEDUP_REMOVED lines=20> */
[C---:B---3--:R-:W-:Y:S08]  /*0540*/  HMMA.16816.F32 R4, R12.reuse, R20, R4 ;  /* 0x000000140c04723c */ /* 0x048ff00000001804 */
[----:B--2---:R-:W-:-:S15]  /*0550*/  HMMA.16816.F32 R8, R12, R22, R8 ;  /* 0x000000160c08723c */ /* 0x004fde0000001808 */
[----:B------:R-:W-:-:S05]  /*0560*/  NOP ;  /* 0x0000000000007918 */ /* 0x000fca0000000000 */
.L_x_62:
[----:B------:R-:W3:Y:S02]  /*0570*/  LDC.64 R22, c[0x0][0x388] ;  /* 0x0000e200ff167b82 */ /* 0x000ee40000000a00 */
[----:B---3--:R-:W-:Y:S01]  /*0580*/  IMAD.WIDE.U32 R22, R0, 0x2, R22 ;  /* 0x0000000200167825 */ /* 0x008fe200078e0016 */
[----:B------:R-:W-:Y:S06]  /*0590*/  @!P0 BRA `(.L_x_63) ;  /* 0x0000000000948947 */ /* 0x000fec0003800000 */
[----:B------:R-:W3:Y:S01]  /*05a0*/  S2R R20, SR_LANEID ;  /* 0x0000000000147919 */ /* 0x000ee20000000000 */
[----:B------:R-:W4:Y:S01]  /*05b0*/  LDC R29, c[0x0][0x398] ;  /* 0x0000e600ff1d7b82 */ /* 0x000f220000000800 */
[----:B------:R-:W-:Y:S01]  /*05c0*/  SHF.L.U32 R12, R25, 0x4, RZ ;  /* 0x00000004190c7819 */ /* 0x000fe200000006ff */
[----:B------:R-:W-:-:S03]  /*05d0*/  IMAD.MOV.U32 R21, RZ, RZ, RZ ;  /* 0x000000ffff157224 */ /* 0x000fc600078e00ff */
[----:B------:R-:W-:-:S04]  /*05e0*/  IADD3 R27, P1, PT, R12, R3, RZ ;  /* 0x000000030c1b7210 */ /* 0x000fc80007f3e0ff */
        /* <DEDUP_REMOVED lines=9> */
[----:B------:R-:W2:Y:S01]  /*0680*/  LDC R27, c[0x0][0x3a0] ;  /* 0x0000e800ff1b7b82 */ /* 0x000ea20000000800 */
[----:B------:R-:W-:Y:S02]  /*0690*/  IMAD.WIDE.U32 R28, R29, 0x10, R14 ;  /* 0x000000101d1c7825 */ /* 0x000fe400078e000e */
[----:B------:R-:W3:Y:S04]  /*06a0*/  LDG.E R12, desc[UR6][R14.64] ;  /* 0x000000060e0c7981 */ /* 0x000ee8000c1e1900 */
[----:B------:R-:W3:Y:S01]  /*06b0*/  LDG.E R14, desc[UR6][R14.64+0x10] ;  /* 0x000010060e0e7981 */ /* 0x000ee2000c1e1900 */
[----:B--2---:R-:W-:-:S03]  /*06c0*/  SHF.R.U32.HI R13, RZ, 0x1, R27 ;  /* 0x00000001ff0d7819 */ /* 0x004fc6000001161b */
[----:B------:R-:W3:Y:S02]  /*06d0*/  LDG.E R15, desc[UR6][R28.64+0x10] ;  /* 0x000010061c0f7981 */ /* 0x000ee4000c1e1900 */
[----:B------:R-:W-:Y:S02]  /*06e0*/  IMAD.WIDE.U32 R20, R26, R13, R20 ;  /* 0x0000000d1a147225 */ /* 0x000fe400078e0014 */
[----:B------:R2:W3:Y:S02]  /*06f0*/  LDG.E R13, desc[UR6][R28.64] ;  /* 0x000000061c0d7981 */ /* 0x0004e4000c1e1900 */
[----:B--2---:R-:W-:-:S04]  /*0700*/  LEA R28, P1, R20, R22, 0x2 ;  /* 0x00000016141c7211 */ /* 0x004fc800078210ff */
[----:B------:R-:W-:-:S03]  /*0710*/  LEA.HI.X R29, R20, R23, R21, 0x2, P1 ;  /* 0x00000017141d7211 */ /* 0x000fc600008f1415 */
[----:B------:R-:W-:Y:S02]  /*0720*/  IMAD.WIDE.U32 R26, R27, 0x10, R28 ;  /* 0x000000101b1a7825 */ /* 0x000fe400078e001c */
[----:B------:R-:W2:Y:S04]  /*0730*/  LDG.E R20, desc[UR6][R28.64+0x20] ;  /* 0x000020061c147981 */ /* 0x000ea8000c1e1900 */
[----:B------:R-:W4:Y:S04]  /*0740*/  LDG.E R28, desc[UR6][R28.64+0x30] ;  /* 0x000030061c1c7981 */ /* 0x000f28000c1e1900 */
[----:B------:R-:W5:Y:S04]  /*0750*/  LDG.E R29, desc[UR6][R26.64+0x20] ;  /* 0x000020061a1d7981 */ /* 0x000f68000c1e1900 */
[----:B------:R-:W4:Y:S01]  /*0760*/  LDG.E R26, desc[UR6][R26.64+0x30] ;  /* 0x000030061a1a7981 */ /* 0x000f22000c1e1900 */
[----:B------:R-:W-:Y:S05]  /*0770*/  WARPSYNC.ALL ;  /* 0x0000000000007948 */ /* 0x000fea0003800000 */
[----:B--2---:R-:W-:Y:S04]  /*0780*/  MOVM.16.MT88 R20, R20 ;  /* 0x000000001414723a */ /* 0x004fe80000000000 */
[----:B-----5:R-:W3:Y:S02]  /*0790*/  MOVM.16.MT88 R21, R29 ;  /* 0x000000001d15723a */ /* 0x020ee40000000000 */
[C---:B---3--:R-:W-:Y:S02]  /*07a0*/  HMMA.16816.F32 R4, R12.reuse, R20, R4 ;  /* 0x000000140c04723c */ /* 0x048fe40000001804 */
[----:B----4-:R-:W-:Y:S04]  /*07b0*/  MOVM.16.MT88 R20, R28 ;  /* 0x000000001c14723a */ /* 0x010fe80000000000 */
[----:B------:R-:W2:Y:S02]  /*07c0*/  MOVM.16.MT88 R21, R26 ;  /* 0x000000001a15723a */ /* 0x000ea40000000000 */
[----:B--2---:R-:W-:-:S15]  /*07d0*/  HMMA.16816.F32 R8, R12, R20, R8 ;  /* 0x000000140c08723c */ /* 0x004fde0000001808 */
[----:B------:R-:W-:-:S05]  /*07e0*/  NOP ;  /* 0x0000000000007918 */ /* 0x000fca0000000000 */
.L_x_63:
[----:B------:R-:W-:Y:S05]  /*07f0*/  @!P0 BRA `(.L_x_64) ;  /* 0x0000000000948947 */ /* 0x000fea0003800000 */
[----:B------:R-:W3:Y:S01]  /*0800*/  S2R R20, SR_LANEID ;  /* 0x0000000000147919 */ /* 0x000ee20000000000 */
[----:B------:R-:W4:Y:S01]  /*0810*/  LDC R29, c[0x0][0x398] ;  /* 0x0000e600ff1d7b82 */ /* 0x000f220000000800 */
[----:B------:R-:W-:Y:S02]  /*0820*/  IMAD.SHL.U32 R27, R25, 0x10, RZ ;  /* 0x00000010191b7824 */ /* 0x000fe400078e00ff */
        /* <DEDUP_REMOVED lines=34> */
.L_x_64:
[----:B------:R-:W-:Y:S05]  /*0a50*/  @!P0 BRA `(.L_x_65) ;  /* 0x0000000000948947 */ /* 0x000fea0003800000 */
[----:B------:R-:W3:Y:S01]  /*0a60*/  S2R R20, SR_LANEID ;  /* 0x0000000000147919 */ /* 0x000ee20000000000 */
[----:B------:R-:W4:Y:S01]  /*0a70*/  LDC R29, c[0x0][0x398] ;  /* 0x0000e600ff1d7b82 */ /* 0x000f220000000800 */
[----:B------:R-:W-:-:S07]  /*0a80*/  IMAD.MOV.U32 R21, RZ, RZ, RZ ;  /* 0x000000ffff157224 */ /* 0x000fce00078e00ff */
[----:B------:R-:W5:Y:S01]  /*0a90*/  LDC R13, c[0x0][0x3a0] ;  /* 0x0000e800ff0d7b82 */ /* 0x000f620000000800 */
[----:B----4-:R-:W-:Y:S02]  /*0aa0*/  SHF.R.U32.HI R14, RZ, 0x1, R29 ;  /* 0x00000001ff0e7819 */ /* 0x010fe4000001161d */
[----:B---3--:R-:W-:Y:S02]  /*0ab0*/  SHF.R.U32.HI R27, RZ, 0x2, R20 ;  /* 0x00000002ff1b7819 */ /* 0x008fe40000011614 */
[----:B------:R-:W-:Y:S02]  /*0ac0*/  LOP3.LUT R20, R20, 0x3, RZ, 0xc0, !PT ;  /* 0x0000000314147812 */ /* 0x000fe400078ec0ff */
[----:B-----5:R-:W-:-:S03]  /*0ad0*/  SHF.R.U32.HI R12, RZ, 0x1, R13 ;  /* 0x00000001ff0c7819 */ /* 0x020fc6000001160d */
[----:B------:R-:W-:-:S04]  /*0ae0*/  IMAD.WIDE.U32 R14, R27, R14, R20 ;  /* 0x0000000e1b0e7225 */ /* 0x000fc800078e0014 */
[----:B------:R-:W-:-:S03]  /*0af0*/  IMAD.WIDE.U32 R20, R27, R12, R20 ;  /* 0x0000000c1b147225 */ /* 0x000fc600078e0014 */
[----:B------:R-:W-:-:S04]  /*0b00*/  LEA R22, P1, R20, R22, 0x2 ;  /* 0x0000001614167211 */ /* 0x000fc800078210ff */
[----:B------:R-:W-:Y:S01]  /*0b10*/  LEA.HI.X R23, R20, R23, R21, 0x2, P1 ;  /* 0x0000001714177211 */ /* 0x000fe200008f1415 */
[----:B------:R-:W-:-:S04]  /*0b20*/  IMAD.SHL.U32 R21, R25, 0x10, RZ ;  /* 0x0000001019157824 */ /* 0x000fc800078e00ff */
[----:B------:R-:W3:Y:S01]  /*0b30*/  LDG.E R20, desc[UR6][R22.64+0x60] ;  /* 0x0000600616147981 */ /* 0x000ee2000c1e1900 */
[----:B------:R-:W-:-:S04]  /*0b40*/  IADD3 R21, P1, PT, R21, R18, RZ ;  /* 0x0000001215157210 */ /* 0x000fc80007f3e0ff */
[----:B------:R-:W-:Y:S02]  /*0b50*/  LEA.HI.X.SX32 R12, R18, RZ, 0x1, P1 ;  /* 0x000000ff120c7211 */ /* 0x000fe400008f0eff */
[----:B--2---:R-:W-:-:S04]  /*0b60*/  LEA R27, P1, R21, UR8, 0x1 ;  /* 0x00000008151b7c11 */ /* 0x004fc8000f8208ff */
[----:B------:R-:W-:Y:S02]  /*0b70*/  LEA.HI.X R21, R21, UR9, R12, 0x1, P1 ;  /* 0x0000000915157c11 */ /* 0x000fe400088f0c0c */
[----:B------:R-:W-:-:S04]  /*0b80*/  LEA R26, P1, R14, R27, 0x2 ;  /* 0x0000001b0e1a7211 */ /* 0x000fc800078210ff */
[----:B------:R-:W-:-:S03]  /*0b90*/  LEA.HI.X R27, R14, R21, R15, 0x2, P1 ;  /* 0x000000150e1b7211 */ /* 0x000fc600008f140f */
[----:B------:R-:W-:Y:S02]  /*0ba0*/  IMAD.WIDE.U32 R28, R29, 0x10, R26 ;  /* 0x000000101d1c7825 */ /* 0x000fe400078e001a */
[----:B------:R-:W2:Y:S04]  /*0bb0*/  LDG.E R12, desc[UR6][R26.64] ;  /* 0x000000061a0c7981 */ /* 0x000ea8000c1e1900 */
[----:B------:R4:W2:Y:S04]  /*0bc0*/  LDG.E R14, desc[UR6][R26.64+0x10] ;  /* 0x000010061a0e7981 */ /* 0x0008a8000c1e1900 */
[----:B------:R-:W2:Y:S01]  /*0bd0*/  LDG.E R15, desc[UR6][R28.64+0x10] ;  /* 0x000010061c0f7981 */ /* 0x000ea2000c1e1900 */
[----:B----4-:R-:W-:-:S03]  /*0be0*/  IMAD.WIDE.U32 R26, R13, 0x10, R22 ;  /* 0x000000100d1a7825 */ /* 0x010fc600078e0016 */
[----:B------:R-:W4:Y:S04]  /*0bf0*/  LDG.E R22, desc[UR6][R22.64+0x70] ;  /* 0x0000700616167981 */ /* 0x000f28000c1e1900 */
[----:B------:R-:W5:Y:S04]  /*0c00*/  LDG.E R21, desc[UR6][R26.64+0x60] ;  /* 0x000060061a157981 */ /* 0x000f68000c1e1900 */
[----:B------:R-:W2:Y:S04]  /*0c10*/  LDG.E R13, desc[UR6][R28.64] ;  /* 0x000000061c0d7981 */ /* 0x000ea8000c1e1900 */
[----:B------:R-:W2:Y:S01]  /*0c20*/  LDG.E R23, desc[UR6][R26.64+0x70] ;  /* 0x000070061a177981 */ /* 0x000ea2000c1e1900 */
[----:B------:R-:W-:Y:S05]  /*0c30*/  WARPSYNC.ALL ;  /* 0x0000000000007948 */ /* 0x000fea0003800000 */
[----:B---3--:R-:W-:Y:S04]  /*0c40*/  MOVM.16.MT88 R20, R20 ;  /* 0x000000001414723a */ /* 0x008fe80000000000 */
[----:B----4-:R-:W-:Y:S04]  /*0c50*/  MOVM.16.MT88 R22, R22 ;  /* 0x000000001616723a */ /* 0x010fe80000000000 */
[----:B-----5:R-:W3:Y:S04]  /*0c60*/  MOVM.16.MT88 R21, R21 ;  /* 0x000000001515723a */ /* 0x020ee80000000000 */
[----:B--2---:R-:W2:Y:S01]  /*0c70*/  MOVM.16.MT88 R23, R23 ;  /* 0x000000001717723a */ /* 0x004ea20000000000 */
[C---:B---3--:R-:W-:Y:S08]  /*0c80*/  HMMA.16816.F32 R4, R12.reuse, R20, R4 ;  /* 0x000000140c04723c */ /* 0x048ff00000001804 */
[----:B--2---:R-:W-:-:S15]  /*0c90*/  HMMA.16816.F32 R8, R12, R22, R8 ;  /* 0x000000160c08723c */ /* 0x004fde0000001808 */
[----:B------:R-:W-:-:S05]  /*0ca0*/  NOP ;  /* 0x0000000000007918 */ /* 0x000fca0000000000 */
.L_x_65:
[----:B------:R-:W-:Y:S01]  /*0cb0*/  VIADD R17, R17, 0x4 ;  /* 0x0000000411117836 */ /* 0x000fe20000000000 */
[----:B------:R-:W-:Y:S01]  /*0cc0*/  IADD3 R0, PT, PT, R0, 0x40, RZ ;  /* 0x0000004000007810 */ /* 0x000fe20007ffe0ff */
[----:B0-----:R-:W-:Y:S02]  /*0cd0*/  IMAD.U32 R13, RZ, RZ, UR12 ;  /* 0x0000000cff0d7e24 */ /* 0x001fe4000f8e00ff */
[----:B------:R-:W-:Y:S01]  /*0ce0*/  VIADD R19, R19, 0x40 ;  /* 0x0000004013137836 */ /* 0x000fe20000000000 */
[----:B------:R-:W-:Y:S01]  /*0cf0*/  ISETP.NE.AND P1, PT, R17, RZ, PT ;  /* 0x000000ff1100720c */ /* 0x000fe20003f25270 */
[C---:B------:R-:W-:Y:S02]  /*0d00*/  IMAD R18, R13.reuse, 0x40, R18 ;  /* 0x000000400d127824 */ /* 0x040fe400078e0212 */
[C---:B------:R-:W-:Y:S02]  /*0d10*/  IMAD R2, R13.reuse, 0x40, R2 ;  /* 0x000000400d027824 */ /* 0x040fe400078e0202 */
[----:B------:R-:W-:-:S02]  /*0d20*/  IMAD R3, R13, 0x40, R3 ;  /* 0x000000400d037824 */ /* 0x000fc400078e0203 */
[----:B------:R-:W-:-:S06]  /*0d30*/  IMAD R16, R13, 0x40, R16 ;  /* 0x000000400d107824 */ /* 0x000fcc00078e0210 */
[----:B------:R-:W-:Y:S05]  /*0d40*/  @P1 BRA `(.L_x_66) ;  /* 0xfffffff400681947 */ /* 0x000fea000383ffff */
[----:B-12---:R-:W-:Y:S05]  /*0d50*/  BSYNC.RECONVERGENT B0 ;  /* 0x0000000000007941 */ /* 0x006fea0003800200 */
.L_x_61:
[----:B------:R-:W0:Y:S01]  /*0d60*/  LDCU UR5, c[0x0][0x3a0] ;  /* 0x00007400ff0577ac */ /* 0x000e220008000800 */
[----:B------:R-:W-:Y:S01]  /*0d70*/  BSSY.RECONVERGENT B0, `(.L_x_60) ;  /* 0x000003a000007945 */ /* 0x000fe20003800200 */
[----:B0-----:R-:W-:-:S04]  /*0d80*/  UIADD3 UR4, UPT, UPT, UR5, -0x1, URZ ;  /* 0xffffffff05047890 */ /* 0x001fc8000fffe0ff */
[----:B------:R-:W-:-:S04]  /*0d90*/  ULEA.HI UR4, UR4, 0x1, URZ, 0x1c ;  /* 0x0000000104047891 */ /* 0x000fc8000f8fe0ff */
[----:B------:R-:W-:-:S04]  /*0da0*/  ULOP3.LUT UR4, UR4, 0x3, URZ, 0xc0, !UPT ;  /* 0x0000000304047892 */ /* 0x000fc8000f8ec0ff */
[----:B------:R-:W-:-:S09]  /*0db0*/  UISETP.NE.AND UP0, UPT, UR4, URZ, UPT ;  /* 0x000000ff0400728c */ /* 0x000fd2000bf05270 */
[----:B------:R-:W-:Y:S05]  /*0dc0*/  BRA.U !UP0, `(.L_x_67) ;  /* 0x0000000108d07547 */ /* 0x000fea000b800000 */
[----:B------:R-:W-:Y:S01]  /*0dd0*/  IMAD.SHL.U32 R0, R24, 0x10, RZ ;  /* 0x0000001018007824 */ /* 0x000fe200078e00ff */
[----:B------:R-:W-:-:S03]  /*0de0*/  UIADD3 UR4, UPT, UPT, -UR4, URZ, URZ ;  /* 0x000000ff04047290 */ /* 0x000fc6000fffe1ff */
[----:B------:R-:W-:Y:S02]  /*0df0*/  IMAD R20, R0, UR5, RZ ;  /* 0x0000000500147c24 */ /* 0x000fe4000f8e02ff */
[----:B------:R-:W-:Y:S02]  /*0e00*/  IMAD R0, R19, R13, RZ ;  /* 0x0000000d13007224 */ /* 0x000fe400078e02ff */
[----:B------:R-:W-:Y:S02]  /*0e10*/  IMAD.U32 R21, RZ, RZ, UR4 ;  /* 0x00000004ff157e24 */ /* 0x000fe4000f8e00ff */
[----:B------:R-:W-:-:S07]  /*0e20*/  IMAD.IADD R20, R20, 0x1, R19 ;  /* 0x0000000114147824 */ /* 0x000fce00078e0213 */
.L_x_69:
        /* <DEDUP_REMOVED lines=14> */
[----:B------:R-:W-:Y:S01]  /*0f10*/  SHF.L.U32 R15, R25, 0x4, RZ ;  /* 0x00000004190f7819 */ /* 0x000fe200000006ff */
[----:B------:R-:W-:Y:S01]  /*0f20*/  IMAD.WIDE.U32 R26, R27, 0x10, R28 ;  /* 0x000000101b1a7825 */ /* 0x000fe200078e001c */
[----:B------:R-:W2:Y:S02]  /*0f30*/  LDG.E R18, desc[UR6][R28.64] ;  /* 0x000000061c127981 */ /* 0x000ea4000c1e1900 */
[----:B------:R-:W-:Y:S01]  /*0f40*/  IADD3 R2, P1, PT, R15, R0, RZ ;  /* 0x000000000f027210 */ /* 0x000fe20007f3e0ff */
[----:B------:R-:W-:Y:S01]  /*0f50*/  IMAD.WIDE.U32 R12, R19, R3, R12 ;  /* 0x00000003130c7225 */ /* 0x000fe200078e000c */
[----:B------:R-:W3:Y:S04]  /*0f60*/  LDG.E R22, desc[UR6][R28.64+0x10] ;  /* 0x000010061c167981 */ /* 0x000ee8000c1e1900 */
[----:B------:R-:W4:Y:S04]  /*0f70*/  LDG.E R19, desc[UR6][R26.64] ;  /* 0x000000061a137981 */ /* 0x000f28000c1e1900 */
[----:B------:R-:W5:Y:S01]  /*0f80*/  LDG.E R23, desc[UR6][R26.64+0x10] ;  /* 0x000010061a177981 */ /* 0x000f62000c1e1900 */
        /* <DEDUP_REMOVED lines=15> */
[C---:B0-----:R-:W-:Y:S08]  /*1080*/  HMMA.16816.F32 R4, R12.reuse, R18, R4 ;  /* 0x000000120c04723c */ /* 0x041ff00000001804 */
[----:B-1----:R-:W-:-:S15]  /*1090*/  HMMA.16816.F32 R8, R12, R22, R8 ;  /* 0x000000160c08723c */ /* 0x002fde0000001808 */
[----:B------:R-:W-:-:S05]  /*10a0*/  NOP ;  /* 0x0000000000007918 */ /* 0x000fca0000000000 */
.L_x_68:
[----:B------:R-:W0:Y:S01]  /*10b0*/  LDC R3, c[0x0][0x398] ;  /* 0x0000e600ff037b82 */ /* 0x000e220000000800 */
[----:B------:R-:W-:Y:S02]  /*10c0*/  VIADD R21, R21, 0x1 ;  /* 0x0000000115157836 */ /* 0x000fe40000000000 */
[----:B------:R-:W-:-:S03]  /*10d0*/  VIADD R20, R20, 0x10 ;  /* 0x0000001014147836 */ /* 0x000fc60000000000 */
[----:B------:R-:W-:Y:S01]  /*10e0*/  ISETP.NE.AND P1, PT, R21, RZ, PT ;  /* 0x000000ff1500720c */ /* 0x000fe20003f25270 */
[----:B0-----:R-:W-:-:S12]  /*10f0*/  IMAD R0, R3, 0x10, R0 ;  /* 0x0000001003007824 */ /* 0x001fd800078e0200 */
[----:B------:R-:W-:Y:S05]  /*1100*/  @P1 BRA `(.L_x_69) ;  /* 0xfffffffc00481947 */ /* 0x000fea000383ffff */
.L_x_67:
[----:B-1----:R-:W-:Y:S05]  /*1110*/  BSYNC.RECONVERGENT B0 ;  /* 0x0000000000007941 */ /* 0x002fea0003800200 */
.L_x_60:
[----:B------:R-:W0:Y:S01]  /*1120*/  LDC.64 R2, c[0x0][0x398] ;  /* 0x0000e600ff027b82 */ /* 0x000e220000000a00 */
[----:B------:R-:W-:Y:S02]  /*1130*/  IMAD.SHL.U32 R24, R24, 0x10, RZ ;  /* 0x0000001018187824 */ /* 0x000fe400078e00ff */
[----:B------:R-:W-:-:S03]  /*1140*/  IMAD.SHL.U32 R25, R25, 0x10, RZ ;  /* 0x0000001019197824 */ /* 0x000fc600078e00ff */
[----:B0-----:R-:W-:-:S04]  /*1150*/  ISETP.GE.AND P0, PT, R24, R3, PT ;  /* 0x000000031800720c */ /* 0x001fc80003f06270 */
[----:B------:R-:W-:-:S13]  /*1160*/  ISETP.GE.OR P0, PT, R25, R2, P0 ;  /* 0x000000021900720c */ /* 0x000fda0000706670 */
[----:B------:R-:W-:Y:S05]  /*1170*/  @P0 EXIT ;  /* 0x000000000000094d */ /* 0x000fea0003800000 */
[----:B------:R-:W0:Y:S01]  /*1180*/  S2R R3, SR_LANEID ;  /* 0x0000000000037919 */ /* 0x000e220000000000 */
[----:B------:R-:W1:Y:S01]  /*1190*/  LDCU.64 UR4, c[0x0][0x390] ;  /* 0x00007200ff0477ac */ /* 0x000e620008000a00 */
[----:B------:R-:W-:Y:S01]  /*11a0*/  IMAD R0, R24, R2, RZ ;  /* 0x0000000218007224 */ /* 0x000fe200078e02ff */
[----:B------:R-:W-:-:S04]  /*11b0*/  SHF.R.U32.HI R19, RZ, 0x1, R2 ;  /* 0x00000001ff137819 */ /* 0x000fc80000011602 */
[----:B------:R-:W-:-:S05]  /*11c0*/  IADD3 R0, P0, PT, R0, R25, RZ ;  /* 0x0000001900007210 */ /* 0x000fca0007f1e0ff */
[----:B------:R-:W-:Y:S01]  /*11d0*/  IMAD.X R17, RZ, RZ, RZ, P0 ;  /* 0x000000ffff117224 */ /* 0x000fe200000e06ff */
[----:B-1----:R-:W-:Y:S02]  /*11e0*/  LEA R15, P0, R0, UR4, 0x2 ;  /* 0x00000004000f7c11 */ /* 0x002fe4000f8010ff */
[----:B0-----:R-:W-:Y:S02]  /*11f0*/  LOP3.LUT R2, R3, 0x3, RZ, 0xc0, !PT ;  /* 0x0000000303027812 */ /* 0x001fe400078ec0ff */
[----:B------:R-:W-:Y:S01]  /*1200*/  SHF.R.U32.HI R13, RZ, 0x2, R3 ;  /* 0x00000002ff0d7819 */ /* 0x000fe20000011603 */
[----:B------:R-:W-:-:S04]  /*1210*/  IMAD.MOV.U32 R3, RZ, RZ, RZ ;  /* 0x000000ffff037224 */ /* 0x000fc800078e00ff */
[----:B------:R-:W-:Y:S01]  /*1220*/  IMAD.WIDE.U32 R12, R13, R19, R2 ;  /* 0x000000130d0c7225 */ /* 0x000fe200078e0002 */
[----:B------:R-:W-:Y:S02]  /*1230*/  LEA.HI.X R3, R0, UR5, R17, 0x2, P0 ;  /* 0x0000000500037c11 */ /* 0x000fe400080f1411 */
[----:B------:R-:W-:-:S04]  /*1240*/  LEA R2, P0, R12, R15, 0x3 ;  /* 0x0000000f0c027211 */ /* 0x000fc800078018ff */
[----:B------:R-:W-:-:S03]  /*1250*/  LEA.HI.X R3, R12, R3, R13, 0x3, P0 ;  /* 0x000000030c037211 */ /* 0x000fc600000f1c0d */
[----:B------:R-:W-:Y:S02]  /*1260*/  IMAD.WIDE.U32 R12, R19, 0x40, R2 ;  /* 0x00000040130c7825 */ /* 0x000fe400078e0002 */
[----:B------:R-:W2:Y:S04]  /*1270*/  LDG.E.64 R16, desc[UR6][R2.64+0x20] ;  /* 0x0000200602107981 */ /* 0x000ea8000c1e1b00 */
[----:B------:R-:W3:Y:S04]  /*1280*/  LDG.E.64 R18, desc[UR6][R2.64] ;  /* 0x0000000602127981 */ /* 0x000ee8000c1e1b00 */
[----:B------:R-:W4:Y:S04]  /*1290*/  LDG.E.64 R20, desc[UR6][R12.64] ;  /* 0x000000060c147981 */ /* 0x000f28000c1e1b00 */
[----:B------:R-:W5:Y:S01]  /*12a0*/  LDG.E.64 R14, desc[UR6][R12.64+0x20] ;  /* 0x000020060c0e7981 */ /* 0x000f62000c1e1b00 */
[----:B------:R-:W-:Y:S05]  /*12b0*/  WARPSYNC.ALL ;  /* 0x0000000000007948 */ /* 0x000fea0003800000 */
[----:B------:R-:W3:Y:S01]  /*12c0*/  LDCU UR4, c[0x0][0x3a8] ;  /* 0x00007500ff0477ac */ /* 0x000ee20008000800 */
[----:B------:R-:W0:Y:S01]  /*12d0*/  LDCU UR5, c[0x0][0x3a4] ;  /* 0x00007480ff0577ac */ /* 0x000e220008000800 */
[----:B---3--:R-:W-:Y:S01]  /*12e0*/  FMUL R0, R19, UR4 ;  /* 0x0000000413007c20 */ /* 0x008fe20008400000 */
[----:B------:R-:W-:Y:S01]  /*12f0*/  FMUL R23, R18, UR4 ;  /* 0x0000000412177c20 */ /* 0x000fe20008400000 */
[----:B----4-:R-:W-:-:S02]  /*1300*/  FMUL R19, R20, UR4 ;  /* 0x0000000414137c20 */ /* 0x010fc40008400000 */
[----:B0-----:R-:W-:Y:S01]  /*1310*/  FFMA R5, R5, UR5, R0 ;  /* 0x0000000505057c23 */ /* 0x001fe20008000000 */
[----:B------:R-:W-:Y:S01]  /*1320*/  FMUL R18, R21, UR4 ;  /* 0x0000000415127c20 */ /* 0x000fe20008400000 */
[----:B--2---:R-:W-:Y:S01]  /*1330*/  FMUL R0, R17, UR4 ;  /* 0x0000000411007c20 */ /* 0x004fe20008400000 */
[----:B------:R-:W-:Y:S01]  /*1340*/  FFMA R6, R6, UR5, R19 ;  /* 0x0000000506067c23 */ /* 0x000fe20008000013 */
[----:B------:R-:W-:Y:S01]  /*1350*/  FMUL R19, R16, UR4 ;  /* 0x0000000410137c20 */ /* 0x000fe20008400000 */
[----:B-----5:R-:W-:Y:S01]  /*1360*/  FMUL R17, R14, UR4 ;  /* 0x000000040e117c20 */ /* 0x020fe20008400000 */
[----:B------:R-:W-:Y:S01]  /*1370*/  FMUL R14, R15, UR4 ;  /* 0x000000040f0e7c20 */ /* 0x000fe20008400000 */
[----:B------:R-:W-:Y:S01]  /*1380*/  FFMA R4, R4, UR5, R23 ;  /* 0x0000000504047c23 */ /* 0x000fe20008000017 */
[----:B------:R-:W-:Y:S01]  /*1390*/  FFMA R7, R7, UR5, R18 ;  /* 0x0000000507077c23 */ /* 0x000fe20008000012 */
[----:B------:R-:W-:Y:S01]  /*13a0*/  FFMA R8, R8, UR5, R19 ;  /* 0x0000000508087c23 */ /* 0x000fe20008000013 */
[----:B------:R-:W-:Y:S01]  /*13b0*/  FFMA R9, R9, UR5, R0 ;  /* 0x0000000509097c23 */ /* 0x000fe20008000000 */
[----:B------:R-:W-:Y:S01]  /*13c0*/  FFMA R10, R10, UR5, R17 ;  /* 0x000000050a0a7c23 */ /* 0x000fe20008000011 */
[----:B------:R-:W-:Y:S01]  /*13d0*/  FFMA R11, R11, UR5, R14 ;  /* 0x000000050b0b7c23 */ /* 0x000fe2000800000e */
[----:B------:R-:W-:Y:S04]  /*13e0*/  STG.E.64 desc[UR6][R2.64], R4 ;  /* 0x0000000402007986 */ /* 0x000fe8000c101b06 */
[----:B------:R-:W-:Y:S04]  /*13f0*/  STG.E.64 desc[UR6][R12.64], R6 ;  /* 0x000000060c007986 */ /* 0x000fe8000c101b06 */
[----:B------:R-:W-:Y:S04]  /*1400*/  STG.E.64 desc[UR6][R2.64+0x20], R8 ;  /* 0x0000200802007986 */ /* 0x000fe8000c101b06 */
[----:B------:R-:W-:Y:S01]  /*1410*/  STG.E.64 desc[UR6][R12.64+0x20], R10 ;  /* 0x0000200a0c007986 */ /* 0x000fe2000c101b06 */
[----:B------:R-:W-:Y:S05]  /*1420*/  EXIT ;  /* 0x000000000000794d */ /* 0x000fea0003800000 */
.L_x_70:
        /* <DEDUP_REMOVED lines=13> */
.L_x_74:


//--------------------- .nv.global.init           --------------------------
	.section	.nv.global.init,"aw",@progbits
.nv.global.init:
	.type		$str,@object
	.size		$str,($str$1 - $str)
$str:
        /*0000*/ 	.byte	0x53, 0x6f, 0x6d, 0x65, 0x74, 0x68, 0x69, 0x6e, 0x67, 0x20, 0x68, 0x61, 0x70, 0x70, 0x65, 0x6e
        /*0010*/ 	.byte	0x65, 0x64, 0x20, 0x66, 0x72, 0x61, 0x67, 0x30, 0x21, 0x21, 0x21, 0x0a, 0x00
	.type		$str$1,@object
	.size		$str$1,(.L_1 - $str$1)
$str$1:
        /*001d*/ 	.byte	0x53, 0x6f, 0x6d, 0x65, 0x74, 0x68, 0x69, 0x6e, 0x67, 0x20, 0x68, 0x61, 0x70, 0x70, 0x65, 0x6e
        /*002d*/ 	.byte	0x65, 0x64, 0x20, 0x66, 0x72, 0x61, 0x67, 0x31, 0x21, 0x21, 0x21, 0x0a, 0x00
.L_1:


//--------------------- .nv.shared.reserved.0     --------------------------
	.section	.nv.shared.reserved.0,"aw",@nobits
	.weak		__nv_reservedSMEM_offset_0_alias
	.size		__nv_reservedSMEM_offset_0_alias, 0, 64
	.other		__nv_reservedSMEM_offset_0_alias,@"STO_CUDA_RESERVED_SHARED STV_DEFAULT"
__nv_reservedSMEM_offset_0_alias:
	.zero		0
	.zero		64


//--------------------- .nv.shared._Z19wmma_fault_tolerantP6__halfS0_PfiiiffPiS2_ --------------------------
	.section	.nv.shared._Z19wmma_fault_tolerantP6__halfS0_PfiiiffPiS2_,"aw",@nobits
	.sectionflags	@""
	.align	4
.nv.shared._Z19wmma_fault_tolerantP6__halfS0_PfiiiffPiS2_:
	.zero		2560


//--------------------- .nv.constant0._Z17convertFp32ToFp16P6__halfPfi --------------------------
	.section	.nv.constant0._Z17convertFp32ToFp16P6__halfPfi,"a",@progbits
	.sectionflags	@""
	.align	4
.nv.constant0._Z17convertFp32ToFp16P6__halfPfi:
	.zero		916


//--------------------- .nv.constant0._Z14wmma_safe_modeP6__halfS0_PfiiiffPi --------------------------
	.section	.nv.constant0._Z14wmma_safe_modeP6__halfS0_PfiiiffPi,"a",@progbits
	.sectionflags	@""
	.align	4
.nv.constant0._Z14wmma_safe_modeP6__halfS0_PfiiiffPi:
	.zero		952


//--------------------- .nv.constant0._Z19wmma_fault_tolerantP6__halfS0_PfiiiffPiS2_ --------------------------
	.section	.nv.constant0._Z19wmma_fault_tolerantP6__halfS0_PfiiiffPiS2_,"a",@progbits
	.sectionflags	@""
	.align	4
.nv.constant0._Z19wmma_fault_tolerantP6__halfS0_PfiiiffPiS2_:
	.zero		960


//--------------------- .nv.constant0._Z12wmma_exampleP6__halfS0_Pfiiiff --------------------------
	.section	.nv.constant0._Z12wmma_exampleP6__halfS0_Pfiiiff,"a",@progbits
	.sectionflags	@""
	.align	4
.nv.constant0._Z12wmma_exampleP6__halfS0_Pfiiiff:
	.zero		940


//--------------------- SYMBOLS --------------------------

	.type		.nv.reservedSmem.offset0,@object
	.size		.nv.reservedSmem.offset0,0x4
	.type		.nv.reservedSmem.cap,@object
	.size		.nv.reservedSmem.cap,0x4
	.type		vprintf,@function
